	.target	sm_100a

	.elftype	@"ET_EXEC"


//--------------------- .note.nv.tkinfo           --------------------------
	.section	.note.nv.tkinfo,"",@"SHT_NOTE"
	.sectionflags	@"SHF_NOTE_NV_TKINFO"
	.tkinfo
        /*0018*/ 	.word	0x00000002
        /*0030*/ 	.string	""
        /*0030*/ 	.string	"ptxas"
        /*0030*/ 	.string	"Cuda compilation tools, release 13.0, V13.0.88"
        /*0030*/ 	.string	"Build cuda_13.0.r13.0/compiler.36424714_0"
        /*0030*/ 	.string	"-arch sm_100a -m 64 "



//--------------------- .note.nv.cuinfo           --------------------------
	.section	.note.nv.cuinfo,"",@"SHT_NOTE"
	.sectionflags	@"SHF_NOTE_NV_CUINFO"
        /*0018*/ 	.short	0x0002
        /*001a*/ 	.short	0x0064
        /*001c*/ 	.short	0x0082
	.zero		2


//--------------------- .nv.info                  --------------------------
	.section	.nv.info,"",@"SHT_CUDA_INFO"
	.align	4


	//----- nvinfo : EIATTR_REGCOUNT
	.align		4
        /*0000*/ 	.byte	0x04, 0x2f
        /*0002*/ 	.short	(.L_12 - .L_11)
	.align		4
.L_11:
        /*0004*/ 	.word	index@(_ZN7cutlass6KernelINS_4gemm6kernel13TrmmUniversalINS1_11threadblock13MmaMultistageINS1_9GemmShapeILi128ELi64ELi16EEENS_9transform11threadblock44PredicatedTileAccessIteratorTriangularMatrixINS_11MatrixShapeILi128ELi16EEEdNS_6layout8RowMajorELi1ENS8_29PitchLinearWarpRakedThreadMapINS_16PitchLinearShapeILi16ELi128EEELi256ENSG_ILi16ELi2EEELi1EEELNS_8SideModeE1ELNS_8FillModeE0ELNS_8DiagTypeE3ENS_5ArrayIdLi1ELb1EEEEENS9_25RegularTileAccessIteratorISC_dNSD_40RowMajorTensorOpMultiplicand64bCrosswiseELi1ESJ_Li8EEELNS_4arch14CacheOperation4KindE0ENSA_INSB_ILi16ELi64EEEdSE_Li0ENS8_31PitchLinearWarpStripedThreadMapINSG_ILi64ELi16EEELi256ESI_Li1EEELSK_1ELSL_1ELSM_0ESO_EENSQ_ISW_dNSD_40RowMajorTensorOpMultiplicandCongruous64bELi0ESZ_Li8EEELSV_0EdSE_NS4_9MmaPolicyINS1_4warp11MmaTensorOpINS6_ILi32ELi32ELi16EEEdSR_dS11_dSE_NS14_17MmaTensorOpPolicyINST_3MmaINS6_ILi8ELi8ELi4EEELi32EdSE_dNSD_11ColumnMajorEdSE_NST_13OpMultiplyAddEEENSB_ILi1ELi1EEEEELi1ELb0EbEENSB_ILi0ELi0EEES1G_Li1EEELi3ELNS1_23SharedMemoryClearOptionE1EbEENS_8epilogue11threadblock8EpilogueIS7_S1F_Li1ENS1L_22PredicatedTileIteratorINS1L_26OutputTileOptimalThreadMapINS1L_15OutputTileShapeILi64ELi8ELi4ELi1ELi1EEENS1P_ILi1ELi4ELi1ELi1ELi4EEELi256ELi1ELi64EEEdLb0ENSD_9NoPermuteELb1EEENS1K_4warp24FragmentIteratorTensorOpIS16_S19_dNSN_IdLi2ELb1EEESE_EENS1V_20TileIteratorTensorOpIS16_S19_dSE_EENS1L_18SharedLoadIteratorINS1S_18CompactedThreadMapEdLi8EEENS1K_6thread17LinearCombinationIdLi1EddLNS24_9ScaleType4KindE0ELNS_15FloatRoundStyleE2EdEENSB_ILi0ELi4EEELi1ELi1EEENS4_30GemmIdentityThreadblockSwizzleILi1EEELSK_1ELSL_1ELSM_0EEEEEvNT_6ParamsE)
        /*0008*/ 	.word	0x00000096


	//----- nvinfo : EIATTR_FRAME_SIZE
	.align		4
.L_12:
        /*000c*/ 	.byte	0x04, 0x11
        /*000e*/ 	.short	(.L_14 - .L_13)
	.align		4
.L_13:
        /*0010*/ 	.word	index@(_ZN7cutlass6KernelINS_4gemm6kernel13TrmmUniversalINS1_11threadblock13MmaMultistageINS1_9GemmShapeILi128ELi64ELi16EEENS_9transform11threadblock44PredicatedTileAccessIteratorTriangularMatrixINS_11MatrixShapeILi128ELi16EEEdNS_6layout8RowMajorELi1ENS8_29PitchLinearWarpRakedThreadMapINS_16PitchLinearShapeILi16ELi128EEELi256ENSG_ILi16ELi2EEELi1EEELNS_8SideModeE1ELNS_8FillModeE0ELNS_8DiagTypeE3ENS_5ArrayIdLi1ELb1EEEEENS9_25RegularTileAccessIteratorISC_dNSD_40RowMajorTensorOpMultiplicand64bCrosswiseELi1ESJ_Li8EEELNS_4arch14CacheOperation4KindE0ENSA_INSB_ILi16ELi64EEEdSE_Li0ENS8_31PitchLinearWarpStripedThreadMapINSG_ILi64ELi16EEELi256ESI_Li1EEELSK_1ELSL_1ELSM_0ESO_EENSQ_ISW_dNSD_40RowMajorTensorOpMultiplicandCongruous64bELi0ESZ_Li8EEELSV_0EdSE_NS4_9MmaPolicyINS1_4warp11MmaTensorOpINS6_ILi32ELi32ELi16EEEdSR_dS11_dSE_NS14_17MmaTensorOpPolicyINST_3MmaINS6_ILi8ELi8ELi4EEELi32EdSE_dNSD_11ColumnMajorEdSE_NST_13OpMultiplyAddEEENSB_ILi1ELi1EEEEELi1ELb0EbEENSB_ILi0ELi0EEES1G_Li1EEELi3ELNS1_23SharedMemoryClearOptionE1EbEENS_8epilogue11threadblock8EpilogueIS7_S1F_Li1ENS1L_22PredicatedTileIteratorINS1L_26OutputTileOptimalThreadMapINS1L_15OutputTileShapeILi64ELi8ELi4ELi1ELi1EEENS1P_ILi1ELi4ELi1ELi1ELi4EEELi256ELi1ELi64EEEdLb0ENSD_9NoPermuteELb1EEENS1K_4warp24FragmentIteratorTensorOpIS16_S19_dNSN_IdLi2ELb1EEESE_EENS1V_20TileIteratorTensorOpIS16_S19_dSE_EENS1L_18SharedLoadIteratorINS1S_18CompactedThreadMapEdLi8EEENS1K_6thread17LinearCombinationIdLi1EddLNS24_9ScaleType4KindE0ELNS_15FloatRoundStyleE2EdEENSB_ILi0ELi4EEELi1ELi1EEENS4_30GemmIdentityThreadblockSwizzleILi1EEELSK_1ELSL_1ELSM_0EEEEEvNT_6ParamsE)
        /*0014*/ 	.word	0x00000000


	//----- nvinfo : EIATTR_MIN_STACK_SIZE
	.align		4
.L_14:
        /*0018*/ 	.byte	0x04, 0x12
        /*001a*/ 	.short	(.L_16 - .L_15)
	.align		4
.L_15:
        /*001c*/ 	.word	index@(_ZN7cutlass6KernelINS_4gemm6kernel13TrmmUniversalINS1_11threadblock13MmaMultistageINS1_9GemmShapeILi128ELi64ELi16EEENS_9transform11threadblock44PredicatedTileAccessIteratorTriangularMatrixINS_11MatrixShapeILi128ELi16EEEdNS_6layout8RowMajorELi1ENS8_29PitchLinearWarpRakedThreadMapINS_16PitchLinearShapeILi16ELi128EEELi256ENSG_ILi16ELi2EEELi1EEELNS_8SideModeE1ELNS_8FillModeE0ELNS_8DiagTypeE3ENS_5ArrayIdLi1ELb1EEEEENS9_25RegularTileAccessIteratorISC_dNSD_40RowMajorTensorOpMultiplicand64bCrosswiseELi1ESJ_Li8EEELNS_4arch14CacheOperation4KindE0ENSA_INSB_ILi16ELi64EEEdSE_Li0ENS8_31PitchLinearWarpStripedThreadMapINSG_ILi64ELi16EEELi256ESI_Li1EEELSK_1ELSL_1ELSM_0ESO_EENSQ_ISW_dNSD_40RowMajorTensorOpMultiplicandCongruous64bELi0ESZ_Li8EEELSV_0EdSE_NS4_9MmaPolicyINS1_4warp11MmaTensorOpINS6_ILi32ELi32ELi16EEEdSR_dS11_dSE_NS14_17MmaTensorOpPolicyINST_3MmaINS6_ILi8ELi8ELi4EEELi32EdSE_dNSD_11ColumnMajorEdSE_NST_13OpMultiplyAddEEENSB_ILi1ELi1EEEEELi1ELb0EbEENSB_ILi0ELi0EEES1G_Li1EEELi3ELNS1_23SharedMemoryClearOptionE1EbEENS_8epilogue11threadblock8EpilogueIS7_S1F_Li1ENS1L_22PredicatedTileIteratorINS1L_26OutputTileOptimalThreadMapINS1L_15OutputTileShapeILi64ELi8ELi4ELi1ELi1EEENS1P_ILi1ELi4ELi1ELi1ELi4EEELi256ELi1ELi64EEEdLb0ENSD_9NoPermuteELb1EEENS1K_4warp24FragmentIteratorTensorOpIS16_S19_dNSN_IdLi2ELb1EEESE_EENS1V_20TileIteratorTensorOpIS16_S19_dSE_EENS1L_18SharedLoadIteratorINS1S_18CompactedThreadMapEdLi8EEENS1K_6thread17LinearCombinationIdLi1EddLNS24_9ScaleType4KindE0ELNS_15FloatRoundStyleE2EdEENSB_ILi0ELi4EEELi1ELi1EEENS4_30GemmIdentityThreadblockSwizzleILi1EEELSK_1ELSL_1ELSM_0EEEEEvNT_6ParamsE)
        /*0020*/ 	.word	0x00000000
.L_16:


//--------------------- .nv.compat                --------------------------
	.section	.nv.compat,"",@"SHT_CUDA_COMPAT_INFO"
	.align	4
        /*0000*/ 	.byte	0x02, 0x09, 0x01, 0x00, 0x02, 0x02, 0x01, 0x00, 0x02, 0x05, 0x05, 0x00, 0x03, 0x07, 0x01, 0x01
        /*0010*/ 	.byte	0x02, 0x03, 0x00, 0x00, 0x02, 0x06, 0x01, 0x00, 0x04, 0x0b, 0x08, 0x00, 0x01, 0x00, 0x00, 0x00
        /*0020*/ 	.byte	0x00, 0x00, 0x00, 0x00


//--------------------- .nv.info._ZN7cutlass6KernelINS_4gemm6kernel13TrmmUniversalINS1_11threadblock13MmaMultistageINS1_9GemmShapeILi128ELi64ELi16EEENS_9transform11threadblock44PredicatedTileAccessIteratorTriangularMatrixINS_11MatrixShapeILi128ELi16EEEdNS_6layout8RowMajorELi1ENS8_29PitchLinearWarpRakedThreadMapINS_16PitchLinearShapeILi16ELi128EEELi256ENSG_ILi16ELi2EEELi1EEELNS_8SideModeE1ELNS_8FillModeE0ELNS_8DiagTypeE3ENS_5ArrayIdLi1ELb1EEEEENS9_25RegularTileAccessIteratorISC_dNSD_40RowMajorTensorOpMultiplicand64bCrosswiseELi1ESJ_Li8EEELNS_4arch14CacheOperation4KindE0ENSA_INSB_ILi16ELi64EEEdSE_Li0ENS8_31PitchLinearWarpStripedThreadMapINSG_ILi64ELi16EEELi256ESI_Li1EEELSK_1ELSL_1ELSM_0ESO_EENSQ_ISW_dNSD_40RowMajorTensorOpMultiplicandCongruous64bELi0ESZ_Li8EEELSV_0EdSE_NS4_9MmaPolicyINS1_4warp11MmaTensorOpINS6_ILi32ELi32ELi16EEEdSR_dS11_dSE_NS14_17MmaTensorOpPolicyINST_3MmaINS6_ILi8ELi8ELi4EEELi32EdSE_dNSD_11ColumnMajorEdSE_NST_13OpMultiplyAddEEENSB_ILi1ELi1EEEEELi1ELb0EbEENSB_ILi0ELi0EEES1G_Li1EEELi3ELNS1_23SharedMemoryClearOptionE1EbEENS_8epilogue11threadblock8EpilogueIS7_S1F_Li1ENS1L_22PredicatedTileIteratorINS1L_26OutputTileOptimalThreadMapINS1L_15OutputTileShapeILi64ELi8ELi4ELi1ELi1EEENS1P_ILi1ELi4ELi1ELi1ELi4EEELi256ELi1ELi64EEEdLb0ENSD_9NoPermuteELb1EEENS1K_4warp24FragmentIteratorTensorOpIS16_S19_dNSN_IdLi2ELb1EEESE_EENS1V_20TileIteratorTensorOpIS16_S19_dSE_EENS1L_18SharedLoadIteratorINS1S_18CompactedThreadMapEdLi8EEENS1K_6thread17LinearCombinationIdLi1EddLNS24_9ScaleType4KindE0ELNS_15FloatRoundStyleE2EdEENSB_ILi0ELi4EEELi1ELi1EEENS4_30GemmIdentityThreadblockSwizzleILi1EEELSK_1ELSL_1ELSM_0EEEEEvNT_6ParamsE --------------------------
	.section	.nv.info._ZN7cutlass6KernelINS_4gemm6kernel13TrmmUniversalINS1_11threadblock13MmaMultistageINS1_9GemmShapeILi128ELi64ELi16EEENS_9transform11threadblock44PredicatedTileAccessIteratorTriangularMatrixINS_11MatrixShapeILi128ELi16EEEdNS_6layout8RowMajorELi1ENS8_29PitchLinearWarpRakedThreadMapINS_16PitchLinearShapeILi16ELi128EEELi256ENSG_ILi16ELi2EEELi1EEELNS_8SideModeE1ELNS_8FillModeE0ELNS_8DiagTypeE3ENS_5ArrayIdLi1ELb1EEEEENS9_25RegularTileAccessIteratorISC_dNSD_40RowMajorTensorOpMultiplicand64bCrosswiseELi1ESJ_Li8EEELNS_4arch14CacheOperation4KindE0ENSA_INSB_ILi16ELi64EEEdSE_Li0ENS8_31PitchLinearWarpStripedThreadMapINSG_ILi64ELi16EEELi256ESI_Li1EEELSK_1ELSL_1ELSM_0ESO_EENSQ_ISW_dNSD_40RowMajorTensorOpMultiplicandCongruous64bELi0ESZ_Li8EEELSV_0EdSE_NS4_9MmaPolicyINS1_4warp11MmaTensorOpINS6_ILi32ELi32ELi16EEEdSR_dS11_dSE_NS14_17MmaTensorOpPolicyINST_3MmaINS6_ILi8ELi8ELi4EEELi32EdSE_dNSD_11ColumnMajorEdSE_NST_13OpMultiplyAddEEENSB_ILi1ELi1EEEEELi1ELb0EbEENSB_ILi0ELi0EEES1G_Li1EEELi3ELNS1_23SharedMemoryClearOptionE1EbEENS_8epilogue11threadblock8EpilogueIS7_S1F_Li1ENS1L_22PredicatedTileIteratorINS1L_26OutputTileOptimalThreadMapINS1L_15OutputTileShapeILi64ELi8ELi4ELi1ELi1EEENS1P_ILi1ELi4ELi1ELi1ELi4EEELi256ELi1ELi64EEEdLb0ENSD_9NoPermuteELb1EEENS1K_4warp24FragmentIteratorTensorOpIS16_S19_dNSN_IdLi2ELb1EEESE_EENS1V_20TileIteratorTensorOpIS16_S19_dSE_EENS1L_18SharedLoadIteratorINS1S_18CompactedThreadMapEdLi8EEENS1K_6thread17LinearCombinationIdLi1EddLNS24_9ScaleType4KindE0ELNS_15FloatRoundStyleE2EdEENSB_ILi0ELi4EEELi1ELi1EEENS4_30GemmIdentityThreadblockSwizzleILi1EEELSK_1ELSL_1ELSM_0EEEEEvNT_6ParamsE,"",@"SHT_CUDA_INFO"
	.sectionflags	@""
	.align	4


	//----- nvinfo : EIATTR_CUDA_API_VERSION
	.align		4
        /*0000*/ 	.byte	0x04, 0x37
        /*0002*/ 	.short	(.L_18 - .L_17)
.L_17:
        /*0004*/ 	.word	0x00000082


	//----- nvinfo : EIATTR_KPARAM_INFO
	.align		4
.L_18:
        /*0008*/ 	.byte	0x04, 0x17
        /*000a*/ 	.short	(.L_20 - .L_19)
.L_19:
        /*000c*/ 	.word	0x00000000
        /*0010*/ 	.short	0x0000
        /*0012*/ 	.short	0x0000
        /*0014*/ 	.byte	0x00, 0xf0, 0xa1, 0x04


	//----- nvinfo : EIATTR_SPARSE_MMA_MASK
	.align		4
.L_20:
        /*0018*/ 	.byte	0x03, 0x50
        /*001a*/ 	.short	0x0000


	//----- nvinfo : EIATTR_MAXREG_COUNT
	.align		4
        /*001c*/ 	.byte	0x03, 0x1b
        /*001e*/ 	.short	0x00ff


	//----- nvinfo : EIATTR_NUM_BARRIERS
	.align		4
        /*0020*/ 	.byte	0x02, 0x4c
        /*0022*/ 	.byte	0x01
	.zero		1


	//----- nvinfo : EIATTR_MERCURY_ISA_VERSION
	.align		4
        /*0024*/ 	.byte	0x03, 0x5f
        /*0026*/ 	.short	0x0101


	//----- nvinfo : EIATTR_COOP_GROUP_MASK_REGIDS
	.align		4
        /*0028*/ 	.byte	0x04, 0x29
        /*002a*/ 	.short	(.L_22 - .L_21)


	//   ....[0]....
.L_21:
        /*002c*/ 	.word	0xffffffff


	//----- nvinfo : EIATTR_COOP_GROUP_INSTR_OFFSETS
	.align		4
.L_22:
        /*0030*/ 	.byte	0x04, 0x28
        /*0032*/ 	.short	(.L_24 - .L_23)


	//   ....[0]....
.L_23:
        /*0034*/ 	.word	0x00001e20


	//----- nvinfo : EIATTR_VRC_CTA_INIT_COUNT
	.align		4
.L_24:
        /*0038*/ 	.byte	0x02, 0x4a
	.zero		1
	.zero		1


	//----- nvinfo : EIATTR_EXIT_INSTR_OFFSETS
	.align		4
        /*003c*/ 	.byte	0x04, 0x1c
        /*003e*/ 	.short	(.L_26 - .L_25)


	//   ....[0]....
.L_25:
        /*0040*/ 	.word	0x000000f0


	//   ....[1]....
        /*0044*/ 	.word	0x00006530


	//   ....[2]....
        /*0048*/ 	.word	0x000065d0


	//   ....[3]....
        /*004c*/ 	.word	0x00006680


	//----- nvinfo : EIATTR_INDIRECT_BRANCH_TARGETS
	.align		4
.L_26:
        /*0050*/ 	.byte	0x04, 0x34
        /*0052*/ 	.short	(.L_28 - .L_27)


	//   ....[0]....
.L_27:
        /*0054*/ 	.word	.L_x_20@srel
        /*0058*/ 	.short	0x0
        /*005a*/ 	.short	0x0
        /*005c*/ 	.word	0x3
        /*0060*/ 	.word	.L_x_21@srel
        /*0064*/ 	.word	.L_x_22@srel
        /*0068*/ 	.word	.L_x_12@srel


	//   ....[1]....
        /*006c*/ 	.word	.L_x_24@srel
        /*0070*/ 	.short	0x0
        /*0072*/ 	.short	0x0
        /*0074*/ 	.word	0x3
        /*0078*/ 	.word	.L_x_25@srel
        /*007c*/ 	.word	.L_x_26@srel
        /*0080*/ 	.word	.L_x_12@srel


	//----- nvinfo : EIATTR_CRS_STACK_SIZE
	.align		4
.L_28:
        /*0084*/ 	.byte	0x04, 0x1e
        /*0086*/ 	.short	(.L_30 - .L_29)
.L_29:
        /*0088*/ 	.word	0x00000000


	//----- nvinfo : EIATTR_CBANK_PARAM_SIZE
	.align		4
.L_30:
        /*008c*/ 	.byte	0x03, 0x19
        /*008e*/ 	.short	0x0128


	//----- nvinfo : EIATTR_PARAM_CBANK
	.align		4
        /*0090*/ 	.byte	0x04, 0x0a
        /*0092*/ 	.short	(.L_32 - .L_31)
	.align		4
.L_31:
        /*0094*/ 	.word	index@(.nv.constant0._ZN7cutlass6KernelINS_4gemm6kernel13TrmmUniversalINS1_11threadblock13MmaMultistageINS1_9GemmShapeILi128ELi64ELi16EEENS_9transform11threadblock44PredicatedTileAccessIteratorTriangularMatrixINS_11MatrixShapeILi128ELi16EEEdNS_6layout8RowMajorELi1ENS8_29PitchLinearWarpRakedThreadMapINS_16PitchLinearShapeILi16ELi128EEELi256ENSG_ILi16ELi2EEELi1EEELNS_8SideModeE1ELNS_8FillModeE0ELNS_8DiagTypeE3ENS_5ArrayIdLi1ELb1EEEEENS9_25RegularTileAccessIteratorISC_dNSD_40RowMajorTensorOpMultiplicand64bCrosswiseELi1ESJ_Li8EEELNS_4arch14CacheOperation4KindE0ENSA_INSB_ILi16ELi64EEEdSE_Li0ENS8_31PitchLinearWarpStripedThreadMapINSG_ILi64ELi16EEELi256ESI_Li1EEELSK_1ELSL_1ELSM_0ESO_EENSQ_ISW_dNSD_40RowMajorTensorOpMultiplicandCongruous64bELi0ESZ_Li8EEELSV_0EdSE_NS4_9MmaPolicyINS1_4warp11MmaTensorOpINS6_ILi32ELi32ELi16EEEdSR_dS11_dSE_NS14_17MmaTensorOpPolicyINST_3MmaINS6_ILi8ELi8ELi4EEELi32EdSE_dNSD_11ColumnMajorEdSE_NST_13OpMultiplyAddEEENSB_ILi1ELi1EEEEELi1ELb0EbEENSB_ILi0ELi0EEES1G_Li1EEELi3ELNS1_23SharedMemoryClearOptionE1EbEENS_8epilogue11threadblock8EpilogueIS7_S1F_Li1ENS1L_22PredicatedTileIteratorINS1L_26OutputTileOptimalThreadMapINS1L_15OutputTileShapeILi64ELi8ELi4ELi1ELi1EEENS1P_ILi1ELi4ELi1ELi1ELi4EEELi256ELi1ELi64EEEdLb0ENSD_9NoPermuteELb1EEENS1K_4warp24FragmentIteratorTensorOpIS16_S19_dNSN_IdLi2ELb1EEESE_EENS1V_20TileIteratorTensorOpIS16_S19_dSE_EENS1L_18SharedLoadIteratorINS1S_18CompactedThreadMapEdLi8EEENS1K_6thread17LinearCombinationIdLi1EddLNS24_9ScaleType4KindE0ELNS_15FloatRoundStyleE2EdEENSB_ILi0ELi4EEELi1ELi1EEENS4_30GemmIdentityThreadblockSwizzleILi1EEELSK_1ELSL_1ELSM_0EEEEEvNT_6ParamsE)
        /*0098*/ 	.short	0x0380
        /*009a*/ 	.short	0x0128


	//----- nvinfo : EIATTR_SW_WAR
	.align		4
.L_32:
        /*009c*/ 	.byte	0x04, 0x36
        /*009e*/ 	.short	(.L_34 - .L_33)
.L_33:
        /*00a0*/ 	.word	0x00000008
.L_34:


//--------------------- .nv.callgraph             --------------------------
	.section	.nv.callgraph,"",@"SHT_CUDA_CALLGRAPH"
	.align	4
	.sectionentsize	8
	.align		4
        /*0000*/ 	.word	0x00000000
	.align		4
        /*0004*/ 	.word	0xffffffff
	.align		4
        /*0008*/ 	.word	0x00000000
	.align		4
        /*000c*/ 	.word	0xfffffffe
	.align		4
        /*0010*/ 	.word	0x00000000
	.align		4
        /*0014*/ 	.word	0xfffffffd
	.align		4
        /*0018*/ 	.word	0x00000000
	.align		4
        /*001c*/ 	.word	0xfffffffc


//--------------------- .nv.constant4             --------------------------
	.section	.nv.constant4,"a",@progbits
	.align	8
	.align		8
.nv.constant4:
        /*0000*/ 	.dword	_ZN39_INTERNAL_40c2b0ed_4_k_cu_90749b8e_34134cuda3std3__45__cpo5beginE
	.align		8
        /*0008*/ 	.dword	_ZN39_INTERNAL_40c2b0ed_4_k_cu_90749b8e_34134cuda3std3__45__cpo3endE
	.align		8
        /*0010*/ 	.dword	_ZN39_INTERNAL_40c2b0ed_4_k_cu_90749b8e_34134cuda3std3__45__cpo6cbeginE
	.align		8
        /*0018*/ 	.dword	_ZN39_INTERNAL_40c2b0ed_4_k_cu_90749b8e_34134cuda3std3__45__cpo4cendE
	.align		8
        /*0020*/ 	.dword	_ZN39_INTERNAL_40c2b0ed_4_k_cu_90749b8e_34134cuda3std3__441_GLOBAL__N__40c2b0ed_4_k_cu_90749b8e_34136ignoreE
	.align		8
        /*0028*/ 	.dword	_ZN39_INTERNAL_40c2b0ed_4_k_cu_90749b8e_34134cuda3std3__419piecewise_constructE
	.align		8
        /*0030*/ 	.dword	_ZN39_INTERNAL_40c2b0ed_4_k_cu_90749b8e_34134cuda3std3__48in_placeE
	.align		8
        /*0038*/ 	.dword	_ZN39_INTERNAL_40c2b0ed_4_k_cu_90749b8e_34134cuda3std6ranges3__45__cpo4swapE
	.align		8
        /*0040*/ 	.dword	_ZN39_INTERNAL_40c2b0ed_4_k_cu_90749b8e_34134cuda3std6ranges3__45__cpo9iter_moveE
	.align		8
        /*0048*/ 	.dword	_ZN39_INTERNAL_40c2b0ed_4_k_cu_90749b8e_34134cute7productE
	.align		8
        /*0050*/ 	.dword	_ZN39_INTERNAL_40c2b0ed_4_k_cu_90749b8e_34134cute1_E


//--------------------- .nv.constant2._ZN7cutlass6KernelINS_4gemm6kernel13TrmmUniversalINS1_11threadblock13MmaMultistageINS1_9GemmShapeILi128ELi64ELi16EEENS_9transform11threadblock44PredicatedTileAccessIteratorTriangularMatrixINS_11MatrixShapeILi128ELi16EEEdNS_6layout8RowMajorELi1ENS8_29PitchLinearWarpRakedThreadMapINS_16PitchLinearShapeILi16ELi128EEELi256ENSG_ILi16ELi2EEELi1EEELNS_8SideModeE1ELNS_8FillModeE0ELNS_8DiagTypeE3ENS_5ArrayIdLi1ELb1EEEEENS9_25RegularTileAccessIteratorISC_dNSD_40RowMajorTensorOpMultiplicand64bCrosswiseELi1ESJ_Li8EEELNS_4arch14CacheOperation4KindE0ENSA_INSB_ILi16ELi64EEEdSE_Li0ENS8_31PitchLinearWarpStripedThreadMapINSG_ILi64ELi16EEELi256ESI_Li1EEELSK_1ELSL_1ELSM_0ESO_EENSQ_ISW_dNSD_40RowMajorTensorOpMultiplicandCongruous64bELi0ESZ_Li8EEELSV_0EdSE_NS4_9MmaPolicyINS1_4warp11MmaTensorOpINS6_ILi32ELi32ELi16EEEdSR_dS11_dSE_NS14_17MmaTensorOpPolicyINST_3MmaINS6_ILi8ELi8ELi4EEELi32EdSE_dNSD_11ColumnMajorEdSE_NST_13OpMultiplyAddEEENSB_ILi1ELi1EEEEELi1ELb0EbEENSB_ILi0ELi0EEES1G_Li1EEELi3ELNS1_23SharedMemoryClearOptionE1EbEENS_8epilogue11threadblock8EpilogueIS7_S1F_Li1ENS1L_22PredicatedTileIteratorINS1L_26OutputTileOptimalThreadMapINS1L_15OutputTileShapeILi64ELi8ELi4ELi1ELi1EEENS1P_ILi1ELi4ELi1ELi1ELi4EEELi256ELi1ELi64EEEdLb0ENSD_9NoPermuteELb1EEENS1K_4warp24FragmentIteratorTensorOpIS16_S19_dNSN_IdLi2ELb1EEESE_EENS1V_20TileIteratorTensorOpIS16_S19_dSE_EENS1L_18SharedLoadIteratorINS1S_18CompactedThreadMapEdLi8EEENS1K_6thread17LinearCombinationIdLi1EddLNS24_9ScaleType4KindE0ELNS_15FloatRoundStyleE2EdEENSB_ILi0ELi4EEELi1ELi1EEENS4_30GemmIdentityThreadblockSwizzleILi1EEELSK_1ELSL_1ELSM_0EEEEEvNT_6ParamsE --------------------------
	.section	.nv.constant2._ZN7cutlass6KernelINS_4gemm6kernel13TrmmUniversalINS1_11threadblock13MmaMultistageINS1_9GemmShapeILi128ELi64ELi16EEENS_9transform11threadblock44PredicatedTileAccessIteratorTriangularMatrixINS_11MatrixShapeILi128ELi16EEEdNS_6layout8RowMajorELi1ENS8_29PitchLinearWarpRakedThreadMapINS_16PitchLinearShapeILi16ELi128EEELi256ENSG_ILi16ELi2EEELi1EEELNS_8SideModeE1ELNS_8FillModeE0ELNS_8DiagTypeE3ENS_5ArrayIdLi1ELb1EEEEENS9_25RegularTileAccessIteratorISC_dNSD_40RowMajorTensorOpMultiplicand64bCrosswiseELi1ESJ_Li8EEELNS_4arch14CacheOperation4KindE0ENSA_INSB_ILi16ELi64EEEdSE_Li0ENS8_31PitchLinearWarpStripedThreadMapINSG_ILi64ELi16EEELi256ESI_Li1EEELSK_1ELSL_1ELSM_0ESO_EENSQ_ISW_dNSD_40RowMajorTensorOpMultiplicandCongruous64bELi0ESZ_Li8EEELSV_0EdSE_NS4_9MmaPolicyINS1_4warp11MmaTensorOpINS6_ILi32ELi32ELi16EEEdSR_dS11_dSE_NS14_17MmaTensorOpPolicyINST_3MmaINS6_ILi8ELi8ELi4EEELi32EdSE_dNSD_11ColumnMajorEdSE_NST_13OpMultiplyAddEEENSB_ILi1ELi1EEEEELi1ELb0EbEENSB_ILi0ELi0EEES1G_Li1EEELi3ELNS1_23SharedMemoryClearOptionE1EbEENS_8epilogue11threadblock8EpilogueIS7_S1F_Li1ENS1L_22PredicatedTileIteratorINS1L_26OutputTileOptimalThreadMapINS1L_15OutputTileShapeILi64ELi8ELi4ELi1ELi1EEENS1P_ILi1ELi4ELi1ELi1ELi4EEELi256ELi1ELi64EEEdLb0ENSD_9NoPermuteELb1EEENS1K_4warp24FragmentIteratorTensorOpIS16_S19_dNSN_IdLi2ELb1EEESE_EENS1V_20TileIteratorTensorOpIS16_S19_dSE_EENS1L_18SharedLoadIteratorINS1S_18CompactedThreadMapEdLi8EEENS1K_6thread17LinearCombinationIdLi1EddLNS24_9ScaleType4KindE0ELNS_15FloatRoundStyleE2EdEENSB_ILi0ELi4EEELi1ELi1EEENS4_30GemmIdentityThreadblockSwizzleILi1EEELSK_1ELSL_1ELSM_0EEEEEvNT_6ParamsE,"a",@progbits
	.sectionflags	@""
	.align	4
.nv.constant2._ZN7cutlass6KernelINS_4gemm6kernel13TrmmUniversalINS1_11threadblock13MmaMultistageINS1_9GemmShapeILi128ELi64ELi16EEENS_9transform11threadblock44PredicatedTileAccessIteratorTriangularMatrixINS_11MatrixShapeILi128ELi16EEEdNS_6layout8RowMajorELi1ENS8_29PitchLinearWarpRakedThreadMapINS_16PitchLinearShapeILi16ELi128EEELi256ENSG_ILi16ELi2EEELi1EEELNS_8SideModeE1ELNS_8FillModeE0ELNS_8DiagTypeE3ENS_5ArrayIdLi1ELb1EEEEENS9_25RegularTileAccessIteratorISC_dNSD_40RowMajorTensorOpMultiplicand64bCrosswiseELi1ESJ_Li8EEELNS_4arch14CacheOperation4KindE0ENSA_INSB_ILi16ELi64EEEdSE_Li0ENS8_31PitchLinearWarpStripedThreadMapINSG_ILi64ELi16EEELi256ESI_Li1EEELSK_1ELSL_1ELSM_0ESO_EENSQ_ISW_dNSD_40RowMajorTensorOpMultiplicandCongruous64bELi0ESZ_Li8EEELSV_0EdSE_NS4_9MmaPolicyINS1_4warp11MmaTensorOpINS6_ILi32ELi32ELi16EEEdSR_dS11_dSE_NS14_17MmaTensorOpPolicyINST_3MmaINS6_ILi8ELi8ELi4EEELi32EdSE_dNSD_11ColumnMajorEdSE_NST_13OpMultiplyAddEEENSB_ILi1ELi1EEEEELi1ELb0EbEENSB_ILi0ELi0EEES1G_Li1EEELi3ELNS1_23SharedMemoryClearOptionE1EbEENS_8epilogue11threadblock8EpilogueIS7_S1F_Li1ENS1L_22PredicatedTileIteratorINS1L_26OutputTileOptimalThreadMapINS1L_15OutputTileShapeILi64ELi8ELi4ELi1ELi1EEENS1P_ILi1ELi4ELi1ELi1ELi4EEELi256ELi1ELi64EEEdLb0ENSD_9NoPermuteELb1EEENS1K_4warp24FragmentIteratorTensorOpIS16_S19_dNSN_IdLi2ELb1EEESE_EENS1V_20TileIteratorTensorOpIS16_S19_dSE_EENS1L_18SharedLoadIteratorINS1S_18CompactedThreadMapEdLi8EEENS1K_6thread17LinearCombinationIdLi1EddLNS24_9ScaleType4KindE0ELNS_15FloatRoundStyleE2EdEENSB_ILi0ELi4EEELi1ELi1EEENS4_30GemmIdentityThreadblockSwizzleILi1EEELSK_1ELSL_1ELSM_0EEEEEvNT_6ParamsE:
        /*0000*/ 	.byte	0x50, 0x3d, 0x00, 0x00, 0xe0, 0x3c, 0x00, 0x00, 0x50, 0x3f, 0x00, 0x00, 0xf0, 0x3e, 0x00, 0x00
        /*0010*/ 	.byte	0x90, 0x3e, 0x00, 0x00, 0x50, 0x3f, 0x00, 0x00


//--------------------- .text._ZN7cutlass6KernelINS_4gemm6kernel13TrmmUniversalINS1_11threadblock13MmaMultistageINS1_9GemmShapeILi128ELi64ELi16EEENS_9transform11threadblock44PredicatedTileAccessIteratorTriangularMatrixINS_11MatrixShapeILi128ELi16EEEdNS_6layout8RowMajorELi1ENS8_29PitchLinearWarpRakedThreadMapINS_16PitchLinearShapeILi16ELi128EEELi256ENSG_ILi16ELi2EEELi1EEELNS_8SideModeE1ELNS_8FillModeE0ELNS_8DiagTypeE3ENS_5ArrayIdLi1ELb1EEEEENS9_25RegularTileAccessIteratorISC_dNSD_40RowMajorTensorOpMultiplicand64bCrosswiseELi1ESJ_Li8EEELNS_4arch14CacheOperation4KindE0ENSA_INSB_ILi16ELi64EEEdSE_Li0ENS8_31PitchLinearWarpStripedThreadMapINSG_ILi64ELi16EEELi256ESI_Li1EEELSK_1ELSL_1ELSM_0ESO_EENSQ_ISW_dNSD_40RowMajorTensorOpMultiplicandCongruous64bELi0ESZ_Li8EEELSV_0EdSE_NS4_9MmaPolicyINS1_4warp11MmaTensorOpINS6_ILi32ELi32ELi16EEEdSR_dS11_dSE_NS14_17MmaTensorOpPolicyINST_3MmaINS6_ILi8ELi8ELi4EEELi32EdSE_dNSD_11ColumnMajorEdSE_NST_13OpMultiplyAddEEENSB_ILi1ELi1EEEEELi1ELb0EbEENSB_ILi0ELi0EEES1G_Li1EEELi3ELNS1_23SharedMemoryClearOptionE1EbEENS_8epilogue11threadblock8EpilogueIS7_S1F_Li1ENS1L_22PredicatedTileIteratorINS1L_26OutputTileOptimalThreadMapINS1L_15OutputTileShapeILi64ELi8ELi4ELi1ELi1EEENS1P_ILi1ELi4ELi1ELi1ELi4EEELi256ELi1ELi64EEEdLb0ENSD_9NoPermuteELb1EEENS1K_4warp24FragmentIteratorTensorOpIS16_S19_dNSN_IdLi2ELb1EEESE_EENS1V_20TileIteratorTensorOpIS16_S19_dSE_EENS1L_18SharedLoadIteratorINS1S_18CompactedThreadMapEdLi8EEENS1K_6thread17LinearCombinationIdLi1EddLNS24_9ScaleType4KindE0ELNS_15FloatRoundStyleE2EdEENSB_ILi0ELi4EEELi1ELi1EEENS4_30GemmIdentityThreadblockSwizzleILi1EEELSK_1ELSL_1ELSM_0EEEEEvNT_6ParamsE --------------------------
	.section	.text._ZN7cutlass6KernelINS_4gemm6kernel13TrmmUniversalINS1_11threadblock13MmaMultistageINS1_9GemmShapeILi128ELi64ELi16EEENS_9transform11threadblock44PredicatedTileAccessIteratorTriangularMatrixINS_11MatrixShapeILi128ELi16EEEdNS_6layout8RowMajorELi1ENS8_29PitchLinearWarpRakedThreadMapINS_16PitchLinearShapeILi16ELi128EEELi256ENSG_ILi16ELi2EEELi1EEELNS_8SideModeE1ELNS_8FillModeE0ELNS_8DiagTypeE3ENS_5ArrayIdLi1ELb1EEEEENS9_25RegularTileAccessIteratorISC_dNSD_40RowMajorTensorOpMultiplicand64bCrosswiseELi1ESJ_Li8EEELNS_4arch14CacheOperation4KindE0ENSA_INSB_ILi16ELi64EEEdSE_Li0ENS8_31PitchLinearWarpStripedThreadMapINSG_ILi64ELi16EEELi256ESI_Li1EEELSK_1ELSL_1ELSM_0ESO_EENSQ_ISW_dNSD_40RowMajorTensorOpMultiplicandCongruous64bELi0ESZ_Li8EEELSV_0EdSE_NS4_9MmaPolicyINS1_4warp11MmaTensorOpINS6_ILi32ELi32ELi16EEEdSR_dS11_dSE_NS14_17MmaTensorOpPolicyINST_3MmaINS6_ILi8ELi8ELi4EEELi32EdSE_dNSD_11ColumnMajorEdSE_NST_13OpMultiplyAddEEENSB_ILi1ELi1EEEEELi1ELb0EbEENSB_ILi0ELi0EEES1G_Li1EEELi3ELNS1_23SharedMemoryClearOptionE1EbEENS_8epilogue11threadblock8EpilogueIS7_S1F_Li1ENS1L_22PredicatedTileIteratorINS1L_26OutputTileOptimalThreadMapINS1L_15OutputTileShapeILi64ELi8ELi4ELi1ELi1EEENS1P_ILi1ELi4ELi1ELi1ELi4EEELi256ELi1ELi64EEEdLb0ENSD_9NoPermuteELb1EEENS1K_4warp24FragmentIteratorTensorOpIS16_S19_dNSN_IdLi2ELb1EEESE_EENS1V_20TileIteratorTensorOpIS16_S19_dSE_EENS1L_18SharedLoadIteratorINS1S_18CompactedThreadMapEdLi8EEENS1K_6thread17LinearCombinationIdLi1EddLNS24_9ScaleType4KindE0ELNS_15FloatRoundStyleE2EdEENSB_ILi0ELi4EEELi1ELi1EEENS4_30GemmIdentityThreadblockSwizzleILi1EEELSK_1ELSL_1ELSM_0EEEEEvNT_6ParamsE,"ax",@progbits
	.align	128
.text._ZN7cutlass6KernelINS_4gemm6kernel13TrmmUniversalINS1_11threadblock13MmaMultistageINS1_9GemmShapeILi128ELi64ELi16EEENS_9transform11threadblock44PredicatedTileAccessIteratorTriangularMatrixINS_11MatrixShapeILi128ELi16EEEdNS_6layout8RowMajorELi1ENS8_29PitchLinearWarpRakedThreadMapINS_16PitchLinearShapeILi16ELi128EEELi256ENSG_ILi16ELi2EEELi1EEELNS_8SideModeE1ELNS_8FillModeE0ELNS_8DiagTypeE3ENS_5ArrayIdLi1ELb1EEEEENS9_25RegularTileAccessIteratorISC_dNSD_40RowMajorTensorOpMultiplicand64bCrosswiseELi1ESJ_Li8EEELNS_4arch14CacheOperation4KindE0ENSA_INSB_ILi16ELi64EEEdSE_Li0ENS8_31PitchLinearWarpStripedThreadMapINSG_ILi64ELi16EEELi256ESI_Li1EEELSK_1ELSL_1ELSM_0ESO_EENSQ_ISW_dNSD_40RowMajorTensorOpMultiplicandCongruous64bELi0ESZ_Li8EEELSV_0EdSE_NS4_9MmaPolicyINS1_4warp11MmaTensorOpINS6_ILi32ELi32ELi16EEEdSR_dS11_dSE_NS14_17MmaTensorOpPolicyINST_3MmaINS6_ILi8ELi8ELi4EEELi32EdSE_dNSD_11ColumnMajorEdSE_NST_13OpMultiplyAddEEENSB_ILi1ELi1EEEEELi1ELb0EbEENSB_ILi0ELi0EEES1G_Li1EEELi3ELNS1_23SharedMemoryClearOptionE1EbEENS_8epilogue11threadblock8EpilogueIS7_S1F_Li1ENS1L_22PredicatedTileIteratorINS1L_26OutputTileOptimalThreadMapINS1L_15OutputTileShapeILi64ELi8ELi4ELi1ELi1EEENS1P_ILi1ELi4ELi1ELi1ELi4EEELi256ELi1ELi64EEEdLb0ENSD_9NoPermuteELb1EEENS1K_4warp24FragmentIteratorTensorOpIS16_S19_dNSN_IdLi2ELb1EEESE_EENS1V_20TileIteratorTensorOpIS16_S19_dSE_EENS1L_18SharedLoadIteratorINS1S_18CompactedThreadMapEdLi8EEENS1K_6thread17LinearCombinationIdLi1EddLNS24_9ScaleType4KindE0ELNS_15FloatRoundStyleE2EdEENSB_ILi0ELi4EEELi1ELi1EEENS4_30GemmIdentityThreadblockSwizzleILi1EEELSK_1ELSL_1ELSM_0EEEEEvNT_6ParamsE:
        .type           _ZN7cutlass6KernelINS_4gemm6kernel13TrmmUniversalINS1_11threadblock13MmaMultistageINS1_9GemmShapeILi128ELi64ELi16EEENS_9transform11threadblock44PredicatedTileAccessIteratorTriangularMatrixINS_11MatrixShapeILi128ELi16EEEdNS_6layout8RowMajorELi1ENS8_29PitchLinearWarpRakedThreadMapINS_16PitchLinearShapeILi16ELi128EEELi256ENSG_ILi16ELi2EEELi1EEELNS_8SideModeE1ELNS_8FillModeE0ELNS_8DiagTypeE3ENS_5ArrayIdLi1ELb1EEEEENS9_25RegularTileAccessIteratorISC_dNSD_40RowMajorTensorOpMultiplicand64bCrosswiseELi1ESJ_Li8EEELNS_4arch14CacheOperation4KindE0ENSA_INSB_ILi16ELi64EEEdSE_Li0ENS8_31PitchLinearWarpStripedThreadMapINSG_ILi64ELi16EEELi256ESI_Li1EEELSK_1ELSL_1ELSM_0ESO_EENSQ_ISW_dNSD_40RowMajorTensorOpMultiplicandCongruous64bELi0ESZ_Li8EEELSV_0EdSE_NS4_9MmaPolicyINS1_4warp11MmaTensorOpINS6_ILi32ELi32ELi16EEEdSR_dS11_dSE_NS14_17MmaTensorOpPolicyINST_3MmaINS6_ILi8ELi8ELi4EEELi32EdSE_dNSD_11ColumnMajorEdSE_NST_13OpMultiplyAddEEENSB_ILi1ELi1EEEEELi1ELb0EbEENSB_ILi0ELi0EEES1G_Li1EEELi3ELNS1_23SharedMemoryClearOptionE1EbEENS_8epilogue11threadblock8EpilogueIS7_S1F_Li1ENS1L_22PredicatedTileIteratorINS1L_26OutputTileOptimalThreadMapINS1L_15OutputTileShapeILi64ELi8ELi4ELi1ELi1EEENS1P_ILi1ELi4ELi1ELi1ELi4EEELi256ELi1ELi64EEEdLb0ENSD_9NoPermuteELb1EEENS1K_4warp24FragmentIteratorTensorOpIS16_S19_dNSN_IdLi2ELb1EEESE_EENS1V_20TileIteratorTensorOpIS16_S19_dSE_EENS1L_18SharedLoadIteratorINS1S_18CompactedThreadMapEdLi8EEENS1K_6thread17LinearCombinationIdLi1EddLNS24_9ScaleType4KindE0ELNS_15FloatRoundStyleE2EdEENSB_ILi0ELi4EEELi1ELi1EEENS4_30GemmIdentityThreadblockSwizzleILi1EEELSK_1ELSL_1ELSM_0EEEEEvNT_6ParamsE,@function
        .size           _ZN7cutlass6KernelINS_4gemm6kernel13TrmmUniversalINS1_11threadblock13MmaMultistageINS1_9GemmShapeILi128ELi64ELi16EEENS_9transform11threadblock44PredicatedTileAccessIteratorTriangularMatrixINS_11MatrixShapeILi128ELi16EEEdNS_6layout8RowMajorELi1ENS8_29PitchLinearWarpRakedThreadMapINS_16PitchLinearShapeILi16ELi128EEELi256ENSG_ILi16ELi2EEELi1EEELNS_8SideModeE1ELNS_8FillModeE0ELNS_8DiagTypeE3ENS_5ArrayIdLi1ELb1EEEEENS9_25RegularTileAccessIteratorISC_dNSD_40RowMajorTensorOpMultiplicand64bCrosswiseELi1ESJ_Li8EEELNS_4arch14CacheOperation4KindE0ENSA_INSB_ILi16ELi64EEEdSE_Li0ENS8_31PitchLinearWarpStripedThreadMapINSG_ILi64ELi16EEELi256ESI_Li1EEELSK_1ELSL_1ELSM_0ESO_EENSQ_ISW_dNSD_40RowMajorTensorOpMultiplicandCongruous64bELi0ESZ_Li8EEELSV_0EdSE_NS4_9MmaPolicyINS1_4warp11MmaTensorOpINS6_ILi32ELi32ELi16EEEdSR_dS11_dSE_NS14_17MmaTensorOpPolicyINST_3MmaINS6_ILi8ELi8ELi4EEELi32EdSE_dNSD_11ColumnMajorEdSE_NST_13OpMultiplyAddEEENSB_ILi1ELi1EEEEELi1ELb0EbEENSB_ILi0ELi0EEES1G_Li1EEELi3ELNS1_23SharedMemoryClearOptionE1EbEENS_8epilogue11threadblock8EpilogueIS7_S1F_Li1ENS1L_22PredicatedTileIteratorINS1L_26OutputTileOptimalThreadMapINS1L_15OutputTileShapeILi64ELi8ELi4ELi1ELi1EEENS1P_ILi1ELi4ELi1ELi1ELi4EEELi256ELi1ELi64EEEdLb0ENSD_9NoPermuteELb1EEENS1K_4warp24FragmentIteratorTensorOpIS16_S19_dNSN_IdLi2ELb1EEESE_EENS1V_20TileIteratorTensorOpIS16_S19_dSE_EENS1L_18SharedLoadIteratorINS1S_18CompactedThreadMapEdLi8EEENS1K_6thread17LinearCombinationIdLi1EddLNS24_9ScaleType4KindE0ELNS_15FloatRoundStyleE2EdEENSB_ILi0ELi4EEELi1ELi1EEENS4_30GemmIdentityThreadblockSwizzleILi1EEELSK_1ELSL_1ELSM_0EEEEEvNT_6ParamsE,(.L_x_28 - _ZN7cutlass6KernelINS_4gemm6kernel13TrmmUniversalINS1_11threadblock13MmaMultistageINS1_9GemmShapeILi128ELi64ELi16EEENS_9transform11threadblock44PredicatedTileAccessIteratorTriangularMatrixINS_11MatrixShapeILi128ELi16EEEdNS_6layout8RowMajorELi1ENS8_29PitchLinearWarpRakedThreadMapINS_16PitchLinearShapeILi16ELi128EEELi256ENSG_ILi16ELi2EEELi1EEELNS_8SideModeE1ELNS_8FillModeE0ELNS_8DiagTypeE3ENS_5ArrayIdLi1ELb1EEEEENS9_25RegularTileAccessIteratorISC_dNSD_40RowMajorTensorOpMultiplicand64bCrosswiseELi1ESJ_Li8EEELNS_4arch14CacheOperation4KindE0ENSA_INSB_ILi16ELi64EEEdSE_Li0ENS8_31PitchLinearWarpStripedThreadMapINSG_ILi64ELi16EEELi256ESI_Li1EEELSK_1ELSL_1ELSM_0ESO_EENSQ_ISW_dNSD_40RowMajorTensorOpMultiplicandCongruous64bELi0ESZ_Li8EEELSV_0EdSE_NS4_9MmaPolicyINS1_4warp11MmaTensorOpINS6_ILi32ELi32ELi16EEEdSR_dS11_dSE_NS14_17MmaTensorOpPolicyINST_3MmaINS6_ILi8ELi8ELi4EEELi32EdSE_dNSD_11ColumnMajorEdSE_NST_13OpMultiplyAddEEENSB_ILi1ELi1EEEEELi1ELb0EbEENSB_ILi0ELi0EEES1G_Li1EEELi3ELNS1_23SharedMemoryClearOptionE1EbEENS_8epilogue11threadblock8EpilogueIS7_S1F_Li1ENS1L_22PredicatedTileIteratorINS1L_26OutputTileOptimalThreadMapINS1L_15OutputTileShapeILi64ELi8ELi4ELi1ELi1EEENS1P_ILi1ELi4ELi1ELi1ELi4EEELi256ELi1ELi64EEEdLb0ENSD_9NoPermuteELb1EEENS1K_4warp24FragmentIteratorTensorOpIS16_S19_dNSN_IdLi2ELb1EEESE_EENS1V_20TileIteratorTensorOpIS16_S19_dSE_EENS1L_18SharedLoadIteratorINS1S_18CompactedThreadMapEdLi8EEENS1K_6thread17LinearCombinationIdLi1EddLNS24_9ScaleType4KindE0ELNS_15FloatRoundStyleE2EdEENSB_ILi0ELi4EEELi1ELi1EEENS4_30GemmIdentityThreadblockSwizzleILi1EEELSK_1ELSL_1ELSM_0EEEEEvNT_6ParamsE)
        .other          _ZN7cutlass6KernelINS_4gemm6kernel13TrmmUniversalINS1_11threadblock13MmaMultistageINS1_9GemmShapeILi128ELi64ELi16EEENS_9transform11threadblock44PredicatedTileAccessIteratorTriangularMatrixINS_11MatrixShapeILi128ELi16EEEdNS_6layout8RowMajorELi1ENS8_29PitchLinearWarpRakedThreadMapINS_16PitchLinearShapeILi16ELi128EEELi256ENSG_ILi16ELi2EEELi1EEELNS_8SideModeE1ELNS_8FillModeE0ELNS_8DiagTypeE3ENS_5ArrayIdLi1ELb1EEEEENS9_25RegularTileAccessIteratorISC_dNSD_40RowMajorTensorOpMultiplicand64bCrosswiseELi1ESJ_Li8EEELNS_4arch14CacheOperation4KindE0ENSA_INSB_ILi16ELi64EEEdSE_Li0ENS8_31PitchLinearWarpStripedThreadMapINSG_ILi64ELi16EEELi256ESI_Li1EEELSK_1ELSL_1ELSM_0ESO_EENSQ_ISW_dNSD_40RowMajorTensorOpMultiplicandCongruous64bELi0ESZ_Li8EEELSV_0EdSE_NS4_9MmaPolicyINS1_4warp11MmaTensorOpINS6_ILi32ELi32ELi16EEEdSR_dS11_dSE_NS14_17MmaTensorOpPolicyINST_3MmaINS6_ILi8ELi8ELi4EEELi32EdSE_dNSD_11ColumnMajorEdSE_NST_13OpMultiplyAddEEENSB_ILi1ELi1EEEEELi1ELb0EbEENSB_ILi0ELi0EEES1G_Li1EEELi3ELNS1_23SharedMemoryClearOptionE1EbEENS_8epilogue11threadblock8EpilogueIS7_S1F_Li1ENS1L_22PredicatedTileIteratorINS1L_26OutputTileOptimalThreadMapINS1L_15OutputTileShapeILi64ELi8ELi4ELi1ELi1EEENS1P_ILi1ELi4ELi1ELi1ELi4EEELi256ELi1ELi64EEEdLb0ENSD_9NoPermuteELb1EEENS1K_4warp24FragmentIteratorTensorOpIS16_S19_dNSN_IdLi2ELb1EEESE_EENS1V_20TileIteratorTensorOpIS16_S19_dSE_EENS1L_18SharedLoadIteratorINS1S_18CompactedThreadMapEdLi8EEENS1K_6thread17LinearCombinationIdLi1EddLNS24_9ScaleType4KindE0ELNS_15FloatRoundStyleE2EdEENSB_ILi0ELi4EEELi1ELi1EEENS4_30GemmIdentityThreadblockSwizzleILi1EEELSK_1ELSL_1ELSM_0EEEEEvNT_6ParamsE,@"STO_CUDA_ENTRY STV_DEFAULT"
_ZN7cutlass6KernelINS_4gemm6kernel13TrmmUniversalINS1_11threadblock13MmaMultistageINS1_9GemmShapeILi128ELi64ELi16EEENS_9transform11threadblock44PredicatedTileAccessIteratorTriangularMatrixINS_11MatrixShapeILi128ELi16EEEdNS_6layout8RowMajorELi1ENS8_29PitchLinearWarpRakedThreadMapINS_16PitchLinearShapeILi16ELi128EEELi256ENSG_ILi16ELi2EEELi1EEELNS_8SideModeE1ELNS_8FillModeE0ELNS_8DiagTypeE3ENS_5ArrayIdLi1ELb1EEEEENS9_25RegularTileAccessIteratorISC_dNSD_40RowMajorTensorOpMultiplicand64bCrosswiseELi1ESJ_Li8EEELNS_4arch14CacheOperation4KindE0ENSA_INSB_ILi16ELi64EEEdSE_Li0ENS8_31PitchLinearWarpStripedThreadMapINSG_ILi64ELi16EEELi256ESI_Li1EEELSK_1ELSL_1ELSM_0ESO_EENSQ_ISW_dNSD_40RowMajorTensorOpMultiplicandCongruous64bELi0ESZ_Li8EEELSV_0EdSE_NS4_9MmaPolicyINS1_4warp11MmaTensorOpINS6_ILi32ELi32ELi16EEEdSR_dS11_dSE_NS14_17MmaTensorOpPolicyINST_3MmaINS6_ILi8ELi8ELi4EEELi32EdSE_dNSD_11ColumnMajorEdSE_NST_13OpMultiplyAddEEENSB_ILi1ELi1EEEEELi1ELb0EbEENSB_ILi0ELi0EEES1G_Li1EEELi3ELNS1_23SharedMemoryClearOptionE1EbEENS_8epilogue11threadblock8EpilogueIS7_S1F_Li1ENS1L_22PredicatedTileIteratorINS1L_26OutputTileOptimalThreadMapINS1L_15OutputTileShapeILi64ELi8ELi4ELi1ELi1EEENS1P_ILi1ELi4ELi1ELi1ELi4EEELi256ELi1ELi64EEEdLb0ENSD_9NoPermuteELb1EEENS1K_4warp24FragmentIteratorTensorOpIS16_S19_dNSN_IdLi2ELb1EEESE_EENS1V_20TileIteratorTensorOpIS16_S19_dSE_EENS1L_18SharedLoadIteratorINS1S_18CompactedThreadMapEdLi8EEENS1K_6thread17LinearCombinationIdLi1EddLNS24_9ScaleType4KindE0ELNS_15FloatRoundStyleE2EdEENSB_ILi0ELi4EEELi1ELi1EEENS4_30GemmIdentityThreadblockSwizzleILi1EEELSK_1ELSL_1ELSM_0EEEEEvNT_6ParamsE:
[----:B------:R-:W-:Y:S08]  /*0000*/  LDC R1, c[0x0][0x37c] ;  /* 0x0000df00ff017b82 */ /* 0x000ff00000000800 */
[----:B------:R-:W1:Y:S01]  /*0010*/  S2UR UR7, SR_CTAID.Y ;  /* 0x00000000000779c3 */ /* 0x000e620000002600 */
[----:B------:R-:W2:Y:S01]  /*0020*/  LDCU UR6, c[0x0][0x398] ;  /* 0x00007300ff0677ac */ /* 0x000ea20008000800 */
[----:B------:R-:W3:Y:S06]  /*0030*/  LDCU UR4, c[0x0][0x390] ;  /* 0x00007200ff0477ac */ /* 0x000eec0008000800 */
[----:B------:R-:W4:Y:S01]  /*0040*/  S2UR UR22, SR_CTAID.X ;  /* 0x00000000001679c3 */ /* 0x000f220000002500 */
[----:B------:R-:W-:Y:S01]  /*0050*/  UMOV UR5, 0xffffffff ;  /* 0xffffffff00057882 */ /* 0x000fe20000000000 */
[----:B------:R-:W3:Y:S01]  /*0060*/  LDCU UR16, c[0x0][0x38c] ;  /* 0x00007180ff1077ac */ /* 0x000ee20008000800 */
[----:B--2---:R-:W-:-:S02]  /*0070*/  USHF.L.U32 UR5, UR5, UR6, URZ ;  /* 0x0000000605057299 */ /* 0x004fc400080006ff */
[----:B-1----:R-:W-:Y:S02]  /*0080*/  USHF.L.U32 UR7, UR7, UR6, URZ ;  /* 0x0000000607077299 */ /* 0x002fe400080006ff */
[----:B----4-:R-:W-:Y:S02]  /*0090*/  ULOP3.LUT UR5, UR22, UR5, URZ, 0x30, !UPT ;  /* 0x0000000516057292 */ /* 0x010fe4000f8e30ff */
[----:B------:R-:W-:Y:S02]  /*00a0*/  USHF.R.U32.HI UR21, URZ, UR6, UR22 ;  /* 0x00000006ff157299 */ /* 0x000fe40008011616 */
[----:B------:R-:W-:-:S04]  /*00b0*/  UIADD3 UR20, UPT, UPT, UR7, UR5, URZ ;  /* 0x0000000507147290 */ /* 0x000fc8000fffe0ff */
[----:B---3--:R-:W-:-:S04]  /*00c0*/  UISETP.GE.AND UP0, UPT, UR20, UR4, UPT ;  /* 0x000000041400728c */ /* 0x008fc8000bf06270 */
[----:B------:R-:W-:-:S06]  /*00d0*/  UISETP.GE.OR UP0, UPT, UR21, UR16, UP0 ;  /* 0x000000101500728c */ /* 0x000fcc0008706670 */
[----:B------:R-:W-:-:S13]  /*00e0*/  PLOP3.LUT P0, PT, PT, PT, UP0, 0x80, 0x8 ;  /* 0x000000000008781c */ /* 0x000fda0003f0f008 */
[----:B------:R-:W-:Y:S05]  /*00f0*/  @P0 EXIT ;  /* 0x000000000000094d */ /* 0x000fea0003800000 */
[----:B------:R-:W1:Y:S01]  /*0100*/  LDCU UR7, c[0x0][0x460] ;  /* 0x00008c00ff0777ac */ /* 0x000e620008000800 */
[----:B------:R-:W2:Y:S01]  /*0110*/  S2UR UR17, SR_CTAID.Z ;  /* 0x00000000001179c3 */ /* 0x000ea20000002700 */
[----:B------:R-:W3:Y:S01]  /*0120*/  LDCU.64 UR8, c[0x0][0x470] ;  /* 0x00008e00ff0877ac */ /* 0x000ee20008000a00 */
[----:B------:R-:W4:Y:S01]  /*0130*/  LDCU.64 UR4, c[0x0][0x478] ;  /* 0x00008f00ff0477ac */ /* 0x000f220008000a00 */
[----:B------:R-:W2:Y:S01]  /*0140*/  LDCU UR19, c[0x0][0x388] ;  /* 0x00007100ff1377ac */ /* 0x000ea20008000800 */
[----:B------:R-:W2:Y:S01]  /*0150*/  LDCU.64 UR24, c[0x0][0x358] ;  /* 0x00006b00ff1877ac */ /* 0x000ea20008000a00 */
[----:B-1----:R-:W-:Y:S01]  /*0160*/  UISETP.GT.U32.AND UP0, UPT, UR7, 0x1, UPT ;  /* 0x000000010700788c */ /* 0x002fe2000bf04070 */
[----:B---3--:R-:W-:Y:S02]  /*0170*/  IMAD.U32 R10, RZ, RZ, UR8 ;  /* 0x00000008ff0a7e24 */ /* 0x008fe4000f8e00ff */
[----:B------:R-:W-:Y:S01]  /*0180*/  IMAD.U32 R11, RZ, RZ, UR9 ;  /* 0x00000009ff0b7e24 */ /* 0x000fe2000f8e00ff */
[----:B----4-:R-:W-:-:S02]  /*0190*/  MOV R26, UR4 ;  /* 0x00000004001a7c02 */ /* 0x010fc40008000f00 */
[----:B------:R-:W-:-:S03]  /*01a0*/  MOV R27, UR5 ;  /* 0x00000005001b7c02 */ /* 0x000fc60008000f00 */
[----:B--2---:R-:W-:Y:S05]  /*01b0*/  BRA.U UP0, `(.L_x_0) ;  /* 0x0000000100207547 */ /* 0x004fea000b800000 */
[----:B------:R-:W1:Y:S01]  /*01c0*/  LDCU UR19, c[0x0][0x468] ;  /* 0x00008d00ff1377ac */ /* 0x000e620008000800 */
[----:B------:R-:W2:Y:S01]  /*01d0*/  LDCU UR4, c[0x0][0x394] ;  /* 0x00007280ff0477ac */ /* 0x000ea20008000800 */
[----:B------:R-:W-:Y:S02]  /*01e0*/  UIADD3 UR5, UPT, UPT, UR17, 0x1, URZ ;  /* 0x0000000111057890 */ /* 0x000fe4000fffe0ff */
[----:B-1----:R-:W-:-:S04]  /*01f0*/  UIMAD UR8, UR17, UR19, URZ ;  /* 0x00000013110872a4 */ /* 0x002fc8000f8e02ff */
[----:B------:R-:W-:Y:S02]  /*0200*/  UIADD3 UR19, UPT, UPT, UR8, UR19, URZ ;  /* 0x0000001308137290 */ /* 0x000fe4000fffe0ff */
[----:B--2---:R-:W-:-:S11]  /*0210*/  UISETP.GE.AND UP0, UPT, UR5, UR4, UPT ;  /* 0x000000040500728c */ /* 0x004fd6000bf06270 */
[----:B------:R-:W1:Y:S01]  /*0220*/  @UP0 LDCU UR19, c[0x0][0x388] ;  /* 0x00007100ff1307ac */ /* 0x000e620008000800 */
[----:B------:R-:W-:Y:S05]  /*0230*/  BRA `(.L_x_1) ;  /* 0x00000000006c7947 */ /* 0x000fea0003800000 */
.L_x_0:
[----:B------:R-:W-:Y:S01]  /*0240*/  UISETP.NE.AND UP0, UPT, UR7, 0x3, UPT ;  /* 0x000000030700788c */ /* 0x000fe2000bf05270 */
[----:B------:R-:W-:-:S08]  /*0250*/  UMOV UR8, URZ ;  /* 0x000000ff00087c82 */ /* 0x000fd00008000000 */
[----:B------:R-:W-:Y:S05]  /*0260*/  BRA.U !UP0, `(.L_x_2) ;  /* 0x00000001083c7547 */ /* 0x000fea000b800000 */
[----:B------:R-:W-:-:S09]  /*0270*/  UISETP.NE.AND UP0, UPT, UR7, 0x2, UPT ;  /* 0x000000020700788c */ /* 0x000fd2000bf05270 */
[----:B------:R-:W-:Y:S05]  /*0280*/  BRA.U UP0, `(.L_x_1) ;  /* 0x0000000100587547 */ /* 0x000fea000b800000 */
[----:B------:R-:W1:Y:S08]  /*0290*/  LDC.64 R4, c[0x0][0x488] ;  /* 0x00012200ff047b82 */ /* 0x000e700000000a00 */
[----:B------:R-:W2:Y:S08]  /*02a0*/  LDC.64 R2, c[0x0][0x490] ;  /* 0x00012400ff027b82 */ /* 0x000eb00000000a00 */
[----:B------:R-:W3:Y:S08]  /*02b0*/  LDC.64 R10, c[0x0][0x470] ;  /* 0x00011c00ff0a7b82 */ /* 0x000ef00000000a00 */
[----:B------:R-:W4:Y:S01]  /*02c0*/  LDC.64 R26, c[0x0][0x478] ;  /* 0x00011e00ff1a7b82 */ /* 0x000f220000000a00 */
[----:B-1----:R-:W-:-:S04]  /*02d0*/  IMAD.WIDE.U32 R8, R4, UR17, RZ ;  /* 0x0000001104087c25 */ /* 0x002fc8000f8e00ff */
[----:B------:R-:W-:Y:S02]  /*02e0*/  IMAD R5, R5, UR17, R9 ;  /* 0x0000001105057c24 */ /* 0x000fe4000f8e0209 */
[----:B--2---:R-:W-:-:S04]  /*02f0*/  IMAD.WIDE.U32 R6, R2, UR17, RZ ;  /* 0x0000001102067c25 */ /* 0x004fc8000f8e00ff */
[----:B------:R-:W-:Y:S01]  /*0300*/  IMAD R3, R3, UR17, R7 ;  /* 0x0000001103037c24 */ /* 0x000fe2000f8e0207 */
[----:B---3--:R-:W-:-:S04]  /*0310*/  LEA R10, P1, R8, R10, 0x3 ;  /* 0x0000000a080a7211 */ /* 0x008fc800078218ff */
[----:B------:R-:W-:Y:S02]  /*0320*/  LEA.HI.X R11, R8, R11, R5, 0x3, P1 ;  /* 0x0000000b080b7211 */ /* 0x000fe400008f1c05 */
[----:B----4-:R-:W-:-:S04]  /*0330*/  LEA R26, P0, R6, R26, 0x3 ;  /* 0x0000001a061a7211 */ /* 0x010fc800078018ff */
[----:B------:R-:W-:Y:S01]  /*0340*/  LEA.HI.X R27, R6, R27, R3, 0x3, P0 ;  /* 0x0000001b061b7211 */ /* 0x000fe200000f1c03 */
[----:B------:R-:W-:Y:S08]  /*0350*/  BRA `(.L_x_1) ;  /* 0x0000000000247947 */ /* 0x000ff00003800000 */
.L_x_2:
[----:B------:R-:W1:Y:S02]  /*0360*/  LDCU.128 UR12, c[0x0][0x470] ;  /* 0x00008e00ff0c77ac */ /* 0x000e640008000c00 */
[----:B-1----:R-:W-:Y:S02]  /*0370*/  UIMAD.WIDE.U32 UR12, UR17, 0x8, UR12 ;  /* 0x00000008110c78a5 */ /* 0x002fe4000f8e000c */
[----:B------:R-:W-:-:S04]  /*0380*/  UIMAD.WIDE.U32 UR14, UR17, 0x8, UR14 ;  /* 0x00000008110e78a5 */ /* 0x000fc8000f8e000e */
[----:B------:R-:W-:Y:S02]  /*0390*/  IMAD.U32 R10, RZ, RZ, UR12 ;  /* 0x0000000cff0a7e24 */ /* 0x000fe4000f8e00ff */
[----:B------:R-:W-:Y:S01]  /*03a0*/  IMAD.U32 R11, RZ, RZ, UR13 ;  /* 0x0000000dff0b7e24 */ /* 0x000fe2000f8e00ff */
[----:B------:R-:W-:Y:S02]  /*03b0*/  MOV R26, UR14 ;  /* 0x0000000e001a7c02 */ /* 0x000fe40008000f00 */
[----:B------:R-:W-:-:S03]  /*03c0*/  MOV R27, UR15 ;  /* 0x0000000f001b7c02 */ /* 0x000fc60008000f00 */
[----:B------:R-:W4:Y:S04]  /*03d0*/  LDG.E.64 R10, desc[UR24][R10.64] ;  /* 0x000000180a0a7981 */ /* 0x000f28000c1e1b00 */
[----:B------:R-:W4:Y:S02]  /*03e0*/  LDG.E.64 R26, desc[UR24][R26.64] ;  /* 0x000000181a1a7981 */ /* 0x000f24000c1e1b00 */
.L_x_1:
[----:B------:R-:W2:Y:S01]  /*03f0*/  S2R R103, SR_TID.X ;  /* 0x0000000000677919 */ /* 0x000ea20000002100 */
[----:B------:R-:W-:Y:S01]  /*0400*/  USHF.L.U32 UR11, UR20, 0x6, URZ ;  /* 0x00000006140b7899 */ /* 0x000fe200080006ff */
[----:B------:R-:W3:Y:S01]  /*0410*/  LDC.U8 R101, c[0x0][0x3d0] ;  /* 0x0000f400ff657b82 */ /* 0x000ee20000000000 */
[----:B------:R-:W1:Y:S01]  /*0420*/  LDCU.64 UR4, c[0x0][0x3a0] ;  /* 0x00007400ff0477ac */ /* 0x000e620008000a00 */
[----:B------:R-:W-:Y:S01]  /*0430*/  IMAD.U32 R5, RZ, RZ, UR21 ;  /* 0x00000015ff057e24 */ /* 0x000fe2000f8e00ff */
[----:B------:R-:W-:Y:S02]  /*0440*/  CS2R R54, SRZ ;  /* 0x0000000000367805 */ /* 0x000fe4000001ff00 */
[----:B------:R-:W-:Y:S01]  /*0450*/  CS2R R52, SRZ ;  /* 0x0000000000347805 */ /* 0x000fe2000001ff00 */
[----:B------:R-:W1:Y:S01]  /*0460*/  LDCU UR9, c[0x0][0x3d4] ;  /* 0x00007a80ff0977ac */ /* 0x000e620008000800 */
[----:B------:R-:W-:Y:S01]  /*0470*/  IMAD.U32 R16, RZ, RZ, UR11 ;  /* 0x0000000bff107e24 */ /* 0x000fe2000f8e00ff */
[----:B------:R-:W-:Y:S01]  /*0480*/  CS2R R50, SRZ ;  /* 0x0000000000327805 */ /* 0x000fe2000001ff00 */
[----:B------:R-:W1:Y:S01]  /*0490*/  S2UR UR18, SR_CgaCtaId ;  /* 0x00000000001279c3 */ /* 0x000e620000008800 */
[----:B------:R-:W-:Y:S01]  /*04a0*/  UIADD3 UR10, UPT, UPT, UR11, UR8, URZ ;  /* 0x000000080b0a7290 */ /* 0x000fe2000fffe0ff */
[----:B------:R-:W-:Y:S01]  /*04b0*/  CS2R R48, SRZ ;  /* 0x0000000000307805 */ /* 0x000fe2000001ff00 */
[----:B------:R-:W1:Y:S01]  /*04c0*/  LDCU.64 UR14, c[0x0][0x380] ;  /* 0x00007000ff0e77ac */ /* 0x000e620008000a00 */
[----:B------:R-:W-:-:S02]  /*04d0*/  CS2R R58, SRZ ;  /* 0x00000000003a7805 */ /* 0x000fc4000001ff00 */
[----:B------:R-:W-:Y:S02]  /*04e0*/  CS2R R56, SRZ ;  /* 0x0000000000387805 */ /* 0x000fe4000001ff00 */
[----:B------:R-:W-:Y:S01]  /*04f0*/  CS2R R46, SRZ ;  /* 0x00000000002e7805 */ /* 0x000fe2000001ff00 */
[----:B------:R-:W1:Y:S01]  /*0500*/  LDCU.64 UR12, c[0x0][0x3b0] ;  /* 0x00007600ff0c77ac */ /* 0x000e620008000a00 */
[----:B------:R-:W-:Y:S02]  /*0510*/  CS2R R44, SRZ ;  /* 0x00000000002c7805 */ /* 0x000fe4000001ff00 */
[----:B------:R-:W-:Y:S02]  /*0520*/  CS2R R62, SRZ ;  /* 0x00000000003e7805 */ /* 0x000fe4000001ff00 */
[----:B------:R-:W-:Y:S01]  /*0530*/  CS2R R60, SRZ ;  /* 0x00000000003c7805 */ /* 0x000fe2000001ff00 */
[----:B------:R-:W-:Y:S01]  /*0540*/  USHF.L.U32 UR30, UR20, 0x2, URZ ;  /* 0x00000002141e7899 */ /* 0x000fe200080006ff */
[----:B------:R-:W-:-:S02]  /*0550*/  CS2R R42, SRZ ;  /* 0x00000000002a7805 */ /* 0x000fc4000001ff00 */
[----:B------:R-:W-:Y:S02]  /*0560*/  CS2R R40, SRZ ;  /* 0x0000000000287805 */ /* 0x000fe4000001ff00 */
[----:B------:R-:W-:Y:S02]  /*0570*/  CS2R R66, SRZ ;  /* 0x0000000000427805 */ /* 0x000fe4000001ff00 */
[----:B------:R-:W-:Y:S02]  /*0580*/  CS2R R64, SRZ ;  /* 0x0000000000407805 */ /* 0x000fe4000001ff00 */
[----:B---3--:R-:W-:Y:S02]  /*0590*/  ISETP.NE.AND P6, PT, R101, RZ, PT ;  /* 0x000000ff6500720c */ /* 0x008fe40003fc5270 */
[----:B------:R-:W-:Y:S02]  /*05a0*/  CS2R R38, SRZ ;  /* 0x0000000000267805 */ /* 0x000fe4000001ff00 */
[----:B------:R-:W-:-:S02]  /*05b0*/  CS2R R36, SRZ ;  /* 0x0000000000247805 */ /* 0x000fc4000001ff00 */
[----:B------:R-:W-:Y:S02]  /*05c0*/  CS2R R34, SRZ ;  /* 0x0000000000227805 */ /* 0x000fe4000001ff00 */
[----:B------:R-:W-:Y:S02]  /*05d0*/  CS2R R32, SRZ ;  /* 0x0000000000207805 */ /* 0x000fe4000001ff00 */
[--C-:B--2---:R-:W-:Y:S01]  /*05e0*/  SHF.R.U32.HI R14, RZ, 0x4, R103.reuse ;  /* 0x00000004ff0e7819 */ /* 0x104fe20000011667 */
[C---:B------:R-:W-:Y:S01]  /*05f0*/  IMAD.SHL.U32 R25, R103.reuse, 0x2, RZ ;  /* 0x0000000267197824 */ /* 0x040fe200078e00ff */
[----:B------:R-:W-:Y:S02]  /*0600*/  SHF.R.U32.HI R3, RZ, 0x5, R103 ;  /* 0x00000005ff037819 */ /* 0x000fe40000011667 */
[----:B------:R-:W-:Y:S02]  /*0610*/  LOP3.LUT R14, R14, 0x1, RZ, 0xc0, !PT ;  /* 0x000000010e0e7812 */ /* 0x000fe400078ec0ff */
[----:B------:R-:W-:-:S02]  /*0620*/  LOP3.LUT R102, R103, 0xf, RZ, 0xc0, !PT ;  /* 0x0000000f67667812 */ /* 0x000fc400078ec0ff */
[----:B------:R-:W-:Y:S01]  /*0630*/  LOP3.LUT R16, R16, 0xf, R103, 0xf8, !PT ;  /* 0x0000000f10107812 */ /* 0x000fe200078ef867 */
[----:B------:R-:W-:Y:S01]  /*0640*/  IMAD R0, R3, 0x2, R14 ;  /* 0x0000000203007824 */ /* 0x000fe200078e020e */
[----:B------:R-:W-:Y:S01]  /*0650*/  LOP3.LUT R18, R103, 0x8, RZ, 0xc0, !PT ;  /* 0x0000000867127812 */ /* 0x000fe200078ec0ff */
[----:B------:R-:W-:Y:S01]  /*0660*/  VIADD R6, R102, UR10 ;  /* 0x0000000a66067c36 */ /* 0x000fe20008000000 */
[----:B-1----:R-:W-:Y:S01]  /*0670*/  ISETP.GE.AND P4, PT, R16, UR15, PT ;  /* 0x0000000f10007c0c */ /* 0x002fe2000bf86270 */
[----:B------:R-:W-:Y:S01]  /*0680*/  IMAD R2, R3, 0xe, R0 ;  /* 0x0000000e03027824 */ /* 0x000fe200078e0200 */
[----:B------:R-:W-:Y:S01]  /*0690*/  SHF.R.S32.HI R17, RZ, 0x1f, R16 ;  /* 0x0000001fff117819 */ /* 0x000fe20000011410 */
[----:B------:R-:W-:Y:S01]  /*06a0*/  VIADD R15, R0, UR10 ;  /* 0x0000000a000f7c36 */ /* 0x000fe20008000000 */
[----:B------:R-:W-:Y:S01]  /*06b0*/  SHF.R.S32.HI R7, RZ, 0x1f, R6 ;  /* 0x0000001fff077819 */ /* 0x000fe20000011406 */
[----:B------:R-:W-:Y:S01]  /*06c0*/  IMAD R5, R5, 0x80, R2 ;  /* 0x0000008005057824 */ /* 0x000fe200078e0202 */
[----:B------:R-:W-:Y:S01]  /*06d0*/  ISETP.GE.AND P1, PT, R6, UR19, PT ;  /* 0x0000001306007c0c */ /* 0x000fe2000bf26270 */
[----:B------:R-:W-:Y:S01]  /*06e0*/  VIADD R2, R16, UR9 ;  /* 0x0000000910027c36 */ /* 0x000fe20008000000 */
[----:B------:R-:W-:Y:S01]  /*06f0*/  ISETP.LT.AND P3, PT, R15, UR19, !P4 ;  /* 0x000000130f007c0c */ /* 0x000fe2000e761270 */
[C---:B------:R-:W-:Y:S01]  /*0700*/  IMAD.WIDE.U32 R8, R5.reuse, UR4, R6 ;  /* 0x0000000405087c25 */ /* 0x040fe2000f8e0006 */
[----:B------:R-:W-:Y:S01]  /*0710*/  SEL R23, RZ, 0x2, P1 ;  /* 0x00000002ff177807 */ /* 0x000fe20000800000 */
[----:B------:R-:W1:Y:S01]  /*0720*/  LDCU.64 UR10, c[0x0][0x3b8] ;  /* 0x00007700ff0a77ac */ /* 0x000e620008000a00 */
[----:B------:R-:W-:Y:S01]  /*0730*/  ISETP.GE.AND P2, PT, R2, R15, PT ;  /* 0x0000000f0200720c */ /* 0x000fe20003f46270 */
[----:B------:R-:W-:Y:S01]  /*0740*/  IMAD R4, R5, UR5, R9 ;  /* 0x0000000505047c24 */ /* 0x000fe2000f8e0209 */
[C---:B----4-:R-:W-:Y:S01]  /*0750*/  LEA R10, P0, R8.reuse, R10, 0x3 ;  /* 0x0000000a080a7211 */ /* 0x050fe200078018ff */
[C---:B------:R-:W-:Y:S01]  /*0760*/  VIADD R9, R15.reuse, 0x10 ;  /* 0x000000100f097836 */ /* 0x040fe20000000000 */
[----:B------:R-:W-:Y:S01]  /*0770*/  SEL R6, RZ, 0x1, !P2 ;  /* 0x00000001ff067807 */ /* 0x000fe20005000000 */
[----:B------:R-:W-:Y:S01]  /*0780*/  VIADD R121, R15, 0x20 ;  /* 0x000000200f797836 */ /* 0x000fe20000000000 */
[----:B------:R-:W-:Y:S01]  /*0790*/  LEA.HI.X R11, R8, R11, R4, 0x3, P0 ;  /* 0x0000000b080b7211 */ /* 0x000fe200000f1c04 */
[----:B------:R-:W2:Y:S01]  /*07a0*/  LDCU.64 UR4, c[0x0][0x3c8] ;  /* 0x00007900ff0477ac */ /* 0x000ea20008000a00 */
[----:B------:R-:W-:-:S02]  /*07b0*/  ISETP.GE.AND P0, PT, R2, R9, PT ;  /* 0x000000090200720c */ /* 0x000fc40003f06270 */
[----:B------:R-:W-:Y:S02]  /*07c0*/  ISETP.GE.OR P2, PT, R15, R2, !P6 ;  /* 0x000000020f00720c */ /* 0x000fe40007746670 */
[----:B------:R-:W-:Y:S02]  /*07d0*/  SEL R4, RZ, 0x1, !P0 ;  /* 0x00000001ff047807 */ /* 0x000fe40004000000 */
[C---:B------:R-:W-:Y:S02]  /*07e0*/  LOP3.LUT P0, RZ, R101.reuse, 0xff, R6, 0xc8, !PT ;  /* 0x000000ff65ff7812 */ /* 0x040fe4000780c806 */
[----:B------:R-:W-:Y:S02]  /*07f0*/  LOP3.LUT P5, RZ, R101, 0xff, R4, 0xc8, !PT ;  /* 0x000000ff65ff7812 */ /* 0x000fe400078ac804 */
[----:B------:R-:W-:Y:S02]  /*0800*/  PLOP3.LUT P3, PT, P0, P3, P2, 0x80, 0x0 ;  /* 0x000000000000781c */ /* 0x000fe40000767020 */
[----:B------:R-:W-:-:S02]  /*0810*/  ISETP.LT.AND P2, PT, R5, UR14, !P1 ;  /* 0x0000000e05007c0c */ /* 0x000fc4000cf41270 */
[----:B------:R-:W-:Y:S02]  /*0820*/  ISETP.GE.AND P0, PT, R2, R121, PT ;  /* 0x000000790200720c */ /* 0x000fe40003f06270 */
[----:B------:R-:W-:Y:S01]  /*0830*/  SEL R24, RZ, 0x1, !P2 ;  /* 0x00000001ff187807 */ /* 0x000fe20005000000 */
[----:B--2---:R-:W-:Y:S01]  /*0840*/  IMAD.WIDE.U32 R30, R15, UR4, R16 ;  /* 0x000000040f1e7c25 */ /* 0x004fe2000f8e0010 */
[----:B------:R-:W-:Y:S02]  /*0850*/  SEL R4, RZ, 0x1, !P0 ;  /* 0x00000001ff047807 */ /* 0x000fe40004000000 */
[----:B------:R-:W-:Y:S01]  /*0860*/  P2R R6, PR, RZ, 0x40 ;  /* 0x00000040ff067803 */ /* 0x000fe20000000000 */
[----:B------:R-:W-:Y:S01]  /*0870*/  VIADD R6, R5, 0x2 ;  /* 0x0000000205067836 */ /* 0x000fe20000000000 */
[----:B------:R-:W-:Y:S01]  /*0880*/  ISETP.LT.AND P2, PT, R9, UR19, !P4 ;  /* 0x0000001309007c0c */ /* 0x000fe2000e741270 */
[----:B------:R-:W-:Y:S01]  /*0890*/  VIADD R17, R5, 0x4 ;  /* 0x0000000405117836 */ /* 0x000fe20000000000 */
[----:B------:R-:W-:-:S02]  /*08a0*/  ISETP.GE.OR P0, PT, R9, R2, !P6 ;  /* 0x000000020900720c */ /* 0x000fc40007706670 */
[----:B------:R-:W-:Y:S02]  /*08b0*/  SEL R22, RZ, 0x4, P1 ;  /* 0x00000004ff167807 */ /* 0x000fe40000800000 */
[----:B------:R-:W-:Y:S02]  /*08c0*/  PLOP3.LUT P5, PT, P5, P2, P0, 0x80, 0x0 ;  /* 0x000000000000781c */ /* 0x000fe40002fa5000 */
[----:B------:R-:W-:Y:S02]  /*08d0*/  LOP3.LUT P2, RZ, R101, 0xff, R4, 0xc8, !PT ;  /* 0x000000ff65ff7812 */ /* 0x000fe4000784c804 */
[----:B------:R-:W-:Y:S02]  /*08e0*/  ISETP.GE.AND P0, PT, R6, UR14, PT ;  /* 0x0000000e06007c0c */ /* 0x000fe4000bf06270 */
[----:B------:R-:W-:Y:S02]  /*08f0*/  SEL R21, RZ, 0x8, P1 ;  /* 0x00000008ff157807 */ /* 0x000fe40000800000 */
[----:B------:R-:W-:-:S02]  /*0900*/  SEL R13, RZ, 0x100, P1 ;  /* 0x00000100ff0d7807 */ /* 0x000fc40000800000 */
[----:B------:R-:W-:Y:S02]  /*0910*/  SEL R12, RZ, 0x200, P1 ;  /* 0x00000200ff0c7807 */ /* 0x000fe40000800000 */
[----:B------:R-:W-:Y:S02]  /*0920*/  SEL R8, RZ, 0x400, P1 ;  /* 0x00000400ff087807 */ /* 0x000fe40000800000 */
[----:B------:R-:W-:Y:S02]  /*0930*/  SEL R4, RZ, 0x800, P1 ;  /* 0x00000800ff047807 */ /* 0x000fe40000800000 */
[----:B------:R-:W-:Y:S02]  /*0940*/  SHF.R.S32.HI R6, RZ, 0x1f, R15 ;  /* 0x0000001fff067819 */ /* 0x000fe4000001140f */
[----:B------:R-:W-:Y:S02]  /*0950*/  ISETP.LT.AND P1, PT, R121, UR19, !P4 ;  /* 0x0000001379007c0c */ /* 0x000fe4000e721270 */
[----:B------:R-:W-:Y:S01]  /*0960*/  ISETP.NE.AND P4, PT, R101, RZ, PT ;  /* 0x000000ff6500720c */ /* 0x000fe20003f85270 */
[----:B------:R-:W-:Y:S01]  /*0970*/  IMAD R6, R6, UR4, RZ ;  /* 0x0000000406067c24 */ /* 0x000fe2000f8e02ff */
[----:B------:R-:W-:-:S02]  /*0980*/  SHF.R.U32.HI R7, RZ, 0x2, R103 ;  /* 0x00000002ff077819 */ /* 0x000fc40000011667 */
[----:B------:R-:W-:Y:S01]  /*0990*/  P2R R114, PR, RZ, 0x1 ;  /* 0x00000001ff727803 */ /* 0x000fe20000000000 */
[----:B------:R-:W-:Y:S01]  /*09a0*/  BAR.SYNC.DEFER_BLOCKING 0x0 ;  /* 0x0000000000007b1d */ /* 0x000fe20000010000 */
[----:B------:R-:W-:Y:S02]  /*09b0*/  ISETP.GE.OR P0, PT, R121, R2, !P4 ;  /* 0x000000027900720c */ /* 0x000fe40006706670 */
[----:B------:R-:W-:Y:S01]  /*09c0*/  LOP3.LUT R18, R18, 0x1, R7, 0xf8, !PT ;  /* 0x0000000112127812 */ /* 0x000fe200078ef807 */
[----:B------:R-:W-:Y:S01]  /*09d0*/  IMAD R7, R15, UR5, R6 ;  /* 0x000000050f077c24 */ /* 0x000fe2000f8e0206 */
[----:B------:R-:W-:Y:S01]  /*09e0*/  P2R R19, PR, RZ, 0x20 ;  /* 0x00000020ff137803 */ /* 0x000fe20000000000 */
[----:B------:R-:W-:Y:S01]  /*09f0*/  UIADD3 UR5, UPT, UPT, UR19, 0xf, -UR8 ;  /* 0x0000000f13057890 */ /* 0x000fe2000fffe808 */
[----:B------:R-:W-:Y:S01]  /*0a00*/  PLOP3.LUT P6, PT, P2, P1, P0, 0x80, 0x0 ;  /* 0x000000000000781c */ /* 0x000fe200017c3000 */
[----:B------:R-:W-:Y:S01]  /*0a10*/  IMAD.IADD R28, R31, 0x1, R7 ;  /* 0x000000011f1c7824 */ /* 0x000fe200078e0207 */
[----:B------:R-:W-:Y:S01]  /*0a20*/  ISETP.GE.AND P5, PT, R17, UR14, PT ;  /* 0x0000000e11007c0c */ /* 0x000fe2000bfa6270 */
[----:B------:R-:W-:Y:S01]  /*0a30*/  VIADD R17, R5, 0x6 ;  /* 0x0000000605117836 */ /* 0x000fe20000000000 */
[----:B------:R-:W-:Y:S01]  /*0a40*/  IADD3 R6, P0, PT, R10, UR12, RZ ;  /* 0x0000000c0a067c10 */ /* 0x000fe2000ff1e0ff */
[----:B------:R-:W-:Y:S01]  /*0a50*/  USHF.R.S32.HI UR4, URZ, 0x1f, UR5 ;  /* 0x0000001fff047899 */ /* 0x000fe20008011405 */
[----:B------:R-:W-:-:S02]  /*0a60*/  ISETP.NE.AND P2, PT, R114, RZ, PT ;  /* 0x000000ff7200720c */ /* 0x000fc40003f45270 */
[----:B------:R-:W-:Y:S01]  /*0a70*/  IADD3.X R7, PT, PT, R11, UR13, RZ, P0, !PT ;  /* 0x0000000d0b077c10 */ /* 0x000fe200087fe4ff */
[----:B------:R-:W-:Y:S01]  /*0a80*/  ULEA.HI UR4, UR4, UR5, URZ, 0x4 ;  /* 0x0000000504047291 */ /* 0x000fe2000f8f20ff */
[----:B------:R-:W-:Y:S01]  /*0a90*/  ISETP.GE.AND P0, PT, R17, UR14, PT ;  /* 0x0000000e11007c0c */ /* 0x000fe2000bf06270 */
[----:B------:R-:W-:Y:S01]  /*0aa0*/  VIADD R17, R5, 0x8 ;  /* 0x0000000805117836 */ /* 0x000fe20000000000 */
[----:B------:R-:W-:Y:S01]  /*0ab0*/  SEL R23, R23, RZ, !P2 ;  /* 0x000000ff17177207 */ /* 0x000fe20005000000 */
[----:B------:R-:W-:Y:S01]  /*0ac0*/  ULEA.HI.SX32 UR30, UR4, -UR30, 0x1c ;  /* 0x8000001e041e7291 */ /* 0x000fe2000f8fe2ff */
[----:B------:R-:W-:Y:S02]  /*0ad0*/  P2R R112, PR, RZ, 0x1 ;  /* 0x00000001ff707803 */ /* 0x000fe40000000000 */
[----:B------:R-:W-:Y:S01]  /*0ae0*/  SEL R21, R21, RZ, !P0 ;  /* 0x000000ff15157207 */ /* 0x000fe20004000000 */
[----:B------:R-:W-:Y:S01]  /*0af0*/  UMOV UR4, 0x400 ;  /* 0x0000040000047882 */ /* 0x000fe20000000000 */
[----:B------:R-:W-:Y:S01]  /*0b00*/  SEL R22, R22, RZ, !P5 ;  /* 0x000000ff16167207 */ /* 0x000fe20006800000 */
[----:B------:R-:W-:Y:S01]  /*0b10*/  ULEA UR18, UR18, UR4, 0x18 ;  /* 0x0000000412127291 */ /* 0x000fe2000f8ec0ff */
[----:B------:R-:W-:Y:S01]  /*0b20*/  ISETP.GE.AND P0, PT, R17, UR14, PT ;  /* 0x0000000e11007c0c */ /* 0x000fe2000bf06270 */
[----:B------:R-:W-:Y:S01]  /*0b30*/  IMAD.SHL.U32 R17, R103, 0x80, RZ ;  /* 0x0000008067117824 */ /* 0x000fe200078e00ff */
[----:B------:R-:W-:Y:S01]  /*0b40*/  IADD3 R22, PT, PT, R22, R23, R24 ;  /* 0x0000001716167210 */ /* 0x000fe20007ffe018 */
[----:B------:R-:W-:Y:S01]  /*0b50*/  UISETP.NE.AND UP0, UPT, UR30, 0x1, UPT ;  /* 0x000000011e00788c */ /* 0x000fe2000bf05270 */
[----:B------:R-:W-:Y:S01]  /*0b60*/  SEL R13, R13, RZ, !P0 ;  /* 0x000000ff0d0d7207 */ /* 0x000fe20004000000 */
[----:B------:R-:W-:Y:S01]  /*0b70*/  UIADD3 UR5, UPT, UPT, UR18, 0xc000, URZ ;  /* 0x0000c00012057890 */ /* 0x000fe2000fffe0ff */
[----:B------:R-:W-:Y:S01]  /*0b80*/  LOP3.LUT R24, R17, 0x600, RZ, 0xc0, !PT ;  /* 0x0000060011187812 */ /* 0x000fe200078ec0ff */
[----:B------:R-:W-:Y:S01]  /*0b90*/  VIADD R17, R5, 0xe ;  /* 0x0000000e05117836 */ /* 0x000fe20000000000 */
[----:B------:R-:W-:Y:S01]  /*0ba0*/  IADD3 R13, PT, PT, R13, R21, R22 ;  /* 0x000000150d0d7210 */ /* 0x000fe20007ffe016 */
[C---:B------:R-:W-:Y:S01]  /*0bb0*/  VIADD R21, R5.reuse, 0xa ;  /* 0x0000000a05157836 */ /* 0x040fe20000000000 */
[----:B------:R-:W-:Y:S01]  /*0bc0*/  P2R R20, PR, RZ, 0x40 ;  /* 0x00000040ff147803 */ /* 0x000fe20000000000 */
[----:B------:R-:W-:Y:S01]  /*0bd0*/  VIADD R22, R5, 0xc ;  /* 0x0000000c05167836 */ /* 0x000fe20000000000 */
[----:B------:R-:W-:-:S02]  /*0be0*/  P2R R113, PR, RZ, 0x20 ;  /* 0x00000020ff717803 */ /* 0x000fc40000000000 */
[----:B------:R-:W-:Y:S02]  /*0bf0*/  ISETP.GE.AND P6, PT, R21, UR14, PT ;  /* 0x0000000e15007c0c */ /* 0x000fe4000bfc6270 */
[----:B------:R-:W-:Y:S02]  /*0c00*/  ISETP.GE.AND P5, PT, R22, UR14, PT ;  /* 0x0000000e16007c0c */ /* 0x000fe4000bfa6270 */
[----:B------:R-:W-:Y:S02]  /*0c10*/  P2R R111, PR, RZ, 0x1 ;  /* 0x00000001ff6f7803 */ /* 0x000fe40000000000 */
[----:B------:R-:W-:Y:S02]  /*0c20*/  SEL R12, R12, RZ, !P6 ;  /* 0x000000ff0c0c7207 */ /* 0x000fe40007000000 */
[----:B------:R-:W-:Y:S02]  /*0c30*/  SEL R8, R8, RZ, !P5 ;  /* 0x000000ff08087207 */ /* 0x000fe40006800000 */
[----:B------:R-:W-:-:S02]  /*0c40*/  ISETP.GE.AND P0, PT, R17, UR14, PT ;  /* 0x0000000e11007c0c */ /* 0x000fc4000bf06270 */
[----:B------:R-:W-:Y:S01]  /*0c50*/  IADD3 R8, PT, PT, R8, R12, R13 ;  /* 0x0000000c08087210 */ /* 0x000fe20007ffe00d */
[----:B------:R-:W-:Y:S01]  /*0c60*/  IMAD R13, R3, 0x10, R24 ;  /* 0x00000010030d7824 */ /* 0x000fe200078e0218 */
[----:B------:R-:W-:Y:S02]  /*0c70*/  SEL R17, R4, RZ, !P0 ;  /* 0x000000ff04117207 */ /* 0x000fe40004000000 */
[----:B------:R-:W-:Y:S02]  /*0c80*/  LEA R26, P1, R30, R26, 0x3 ;  /* 0x0000001a1e1a7211 */ /* 0x000fe400078218ff */
[----:B------:R-:W-:Y:S01]  /*0c90*/  SHF.R.U32.HI R106, RZ, 0x1, R103 ;  /* 0x00000001ff6a7819 */ /* 0x000fe20000011667 */
[----:B------:R-:W-:Y:S01]  /*0ca0*/  IMAD.IADD R4, R8, 0x1, R17 ;  /* 0x0000000108047824 */ /* 0x000fe200078e0211 */
[----:B------:R-:W-:Y:S02]  /*0cb0*/  LEA.HI.X R27, R30, R27, R28, 0x3, P1 ;  /* 0x0000001b1e1b7211 */ /* 0x000fe400008f1c1c */
[----:B------:R-:W-:-:S02]  /*0cc0*/  ISETP.NE.AND P1, PT, RZ, UR30, PT ;  /* 0x0000001eff007c0c */ /* 0x000fc4000bf25270 */
[----:B------:R-:W-:Y:S02]  /*0cd0*/  LOP3.LUT R28, R106, 0x8, RZ, 0xc0, !PT ;  /* 0x000000086a1c7812 */ /* 0x000fe400078ec0ff */
[----:B------:R-:W-:Y:S02]  /*0ce0*/  SEL R4, R4, RZ, P1 ;  /* 0x000000ff04047207 */ /* 0x000fe40000800000 */
[----:B------:R-:W-:Y:S02]  /*0cf0*/  LOP3.LUT R25, R28, 0x6, R25, 0xf8, !PT ;  /* 0x000000061c197812 */ /* 0x000fe400078ef819 */
[----:B------:R-:W-:Y:S01]  /*0d00*/  P2R R108, PR, RZ, 0x1 ;  /* 0x00000001ff6c7803 */ /* 0x000fe20000000000 */
[----:B------:R-:W-:Y:S01]  /*0d10*/  IMAD.SHL.U32 R8, R4, 0x8, RZ ;  /* 0x0000000804087824 */ /* 0x000fe200078e00ff */
[----:B------:R-:W-:Y:S02]  /*0d20*/  LOP3.LUT R18, R18, R25, RZ, 0x3c, !PT ;  /* 0x0000001912127212 */ /* 0x000fe400078e3cff */
[----:B------:R-:W-:-:S02]  /*0d30*/  LOP3.LUT R122, R16, 0x10, RZ, 0xfc, !PT ;  /* 0x00000010107a7812 */ /* 0x000fc400078efcff */
[----:B------:R-:W-:Y:S01]  /*0d40*/  LOP3.LUT P0, RZ, R8, 0x8, RZ, 0xc0, !PT ;  /* 0x0000000808ff7812 */ /* 0x000fe2000780c0ff */
[----:B------:R-:W-:Y:S01]  /*0d50*/  IMAD.IADD R12, R18, 0x1, R13 ;  /* 0x00000001120c7824 */ /* 0x000fe200078e020d */
[----:B------:R-:W-:Y:S01]  /*0d60*/  SEL R13, RZ, 0x1, !P3 ;  /* 0x00000001ff0d7807 */ /* 0x000fe20005800000 */
[----:B------:R-:W-:Y:S01]  /*0d70*/  IMAD.SHL.U32 R8, R4, 0x4, RZ ;  /* 0x0000000404087824 */ /* 0x000fe200078e00ff */
[----:B------:R-:W-:Y:S01]  /*0d80*/  SHF.R.U32.HI R124, RZ, 0x3, R103 ;  /* 0x00000003ff7c7819 */ /* 0x000fe20000011667 */
[----:B------:R-:W-:Y:S01]  /*0d90*/  IMAD.SHL.U32 R12, R12, 0x8, RZ ;  /* 0x000000080c0c7824 */ /* 0x000fe200078e00ff */
[----:B------:R-:W-:Y:S02]  /*0da0*/  P2R R109, PR, RZ, 0x20 ;  /* 0x00000020ff6d7803 */ /* 0x000fe40000000000 */
[----:B------:R-:W-:Y:S01]  /*0db0*/  LOP3.LUT R123, R124, 0x4, RZ, 0xc0, !PT ;  /* 0x000000047c7b7812 */ /* 0x000fe200078ec0ff */
[C---:B------:R-:W-:Y:S01]  /*0dc0*/  VIADD R18, R12.reuse, UR18 ;  /* 0x000000120c127c36 */ /* 0x040fe20008000000 */
[----:B------:R-:W-:-:S02]  /*0dd0*/  LOP3.LUT R17, R12, 0x8, RZ, 0x3c, !PT ;  /* 0x000000080c117812 */ /* 0x000fc400078e3cff */
[----:B------:R-:W-:Y:S02]  /*0de0*/  P2R R22, PR, RZ, 0x20 ;  /* 0x00000020ff167803 */ /* 0x000fe40000000000 */
[----:B------:R-:W-:Y:S01]  /*0df0*/  @!PT LDS RZ, [RZ] ;  /* 0x00000000fffff984 */ /* 0x000fe20000000800 */
[----:B------:R-:W-:Y:S01]  /*0e00*/  @!PT LDS RZ, [RZ] ;  /* 0x00000000fffff984 */ /* 0x000fe20000000800 */
[----:B------:R-:W-:Y:S01]  /*0e10*/  @!PT LDS RZ, [RZ] ;  /* 0x00000000fffff984 */ /* 0x000fe20000000800 */
[----:B------:R-:W-:Y:S01]  /*0e20*/  LDGSTS.E.LTC128B.64 [R18], desc[UR24][R10.64], P0 ;  /* 0x000000000a127fae */ /* 0x000fe200081a1618 */
[----:B------:R-:W-:Y:S01]  /*0e30*/  LOP3.LUT P0, RZ, R8, 0x8, RZ, 0xc0, !PT ;  /* 0x0000000808ff7812 */ /* 0x000fe2000780c0ff */
[----:B------:R-:W-:Y:S01]  /*0e40*/  IMAD.SHL.U32 R8, R4, 0x2, RZ ;  /* 0x0000000204087824 */ /* 0x000fe200078e00ff */
[----:B------:R-:W-:Y:S01]  /*0e50*/  ISETP.NE.AND P5, PT, R113, RZ, PT ;  /* 0x000000ff7100720c */ /* 0x000fe20003fa5270 */
[----:B------:R-:W-:Y:S01]  /*0e60*/  VIADD R17, R17, UR18 ;  /* 0x0000001211117c36 */ /* 0x000fe20008000000 */
[----:B------:R-:W-:Y:S02]  /*0e70*/  P2R R110, PR, RZ, 0x40 ;  /* 0x00000040ff6e7803 */ /* 0x000fe40000000000 */
[----:B------:R-:W-:Y:S02]  /*0e80*/  P2R R23, PR, RZ, 0x20 ;  /* 0x00000020ff177803 */ /* 0x000fe40000000000 */
[----:B------:R-:W-:-:S02]  /*0e90*/  ISETP.NE.AND P5, PT, R114, RZ, PT ;  /* 0x000000ff7200720c */ /* 0x000fc40003fa5270 */
[----:B------:R-:W-:Y:S02]  /*0ea0*/  P2R R21, PR, RZ, 0x40 ;  /* 0x00000040ff157803 */ /* 0x000fe40000000000 */
[----:B------:R-:W-:Y:S01]  /*0eb0*/  ISETP.NE.AND P6, PT, R112, RZ, PT ;  /* 0x000000ff7000720c */ /* 0x000fe20003fc5270 */
[----:B------:R2:W-:Y:S01]  /*0ec0*/  LDGSTS.E.LTC128B.64 [R18+0x400], desc[UR24][R6.64], P0 ;  /* 0x0040000006127fae */ /* 0x0005e200081a1618 */
[----:B------:R-:W-:Y:S02]  /*0ed0*/  IADD3 R30, P0, PT, R6, UR12, RZ ;  /* 0x0000000c061e7c10 */ /* 0x000fe4000ff1e0ff */
[----:B------:R-:W-:Y:S02]  /*0ee0*/  LOP3.LUT R107, R103, 0x1f, RZ, 0xc0, !PT ;  /* 0x0000001f676b7812 */ /* 0x000fe400078ec0ff */
[----:B------:R-:W-:Y:S02]  /*0ef0*/  IADD3.X R31, PT, PT, R7, UR13, RZ, P0, !PT ;  /* 0x0000000d071f7c10 */ /* 0x000fe400087fe4ff */
[----:B------:R-:W-:-:S04]  /*0f00*/  IADD3 R24, P0, PT, R30, UR12, RZ ;  /* 0x0000000c1e187c10 */ /* 0x000fc8000ff1e0ff */
[----:B------:R-:W-:Y:S02]  /*0f10*/  IADD3.X R25, PT, PT, R31, UR13, RZ, P0, !PT ;  /* 0x0000000d1f197c10 */ /* 0x000fe400087fe4ff */
[----:B------:R-:W-:-:S13]  /*0f20*/  LOP3.LUT P0, RZ, R8, 0x8, RZ, 0xc0, !PT ;  /* 0x0000000808ff7812 */ /* 0x000fda000780c0ff */
[----:B------:R3:W-:Y:S01]  /*0f30*/  LDGSTS.E.LTC128B.64 [R18+0x800], desc[UR24][R30.64], P0 ;  /* 0x008000001e127fae */ /* 0x0007e200081a1618 */
[----:B------:R-:W-:Y:S02]  /*0f40*/  LOP3.LUT P0, RZ, R4, 0x8, RZ, 0xc0, !PT ;  /* 0x0000000804ff7812 */ /* 0x000fe4000780c0ff */
[----:B--2---:R-:W-:-:S11]  /*0f50*/  SHF.R.U32.HI R6, RZ, 0x5, R4 ;  /* 0x00000005ff067819 */ /* 0x004fd60000011604 */
[----:B------:R2:W-:Y:S01]  /*0f60*/  LDGSTS.E.LTC128B.64 [R18+0xc00], desc[UR24][R24.64], P0 ;  /* 0x00c0000018127fae */ /* 0x0005e200081a1618 */
[----:B------:R-:W-:-:S04]  /*0f70*/  IADD3 R28, P0, PT, R24, UR12, RZ ;  /* 0x0000000c181c7c10 */ /* 0x000fc8000ff1e0ff */
[----:B------:R-:W-:Y:S02]  /*0f80*/  IADD3.X R29, PT, PT, R25, UR13, RZ, P0, !PT ;  /* 0x0000000d191d7c10 */ /* 0x000fe400087fe4ff */
[----:B------:R-:W-:-:S04]  /*0f90*/  IADD3 R10, P0, PT, R28, UR12, RZ ;  /* 0x0000000c1c0a7c10 */ /* 0x000fc8000ff1e0ff */
[----:B------:R-:W-:Y:S02]  /*0fa0*/  IADD3.X R11, PT, PT, R29, UR13, RZ, P0, !PT ;  /* 0x0000000d1d0b7c10 */ /* 0x000fe400087fe4ff */
[----:B------:R-:W-:Y:S02]  /*0fb0*/  LOP3.LUT P0, RZ, R6, 0x8, RZ, 0xc0, !PT ;  /* 0x0000000806ff7812 */ /* 0x000fe4000780c0ff */
[----:B------:R-:W-:-:S11]  /*0fc0*/  SHF.R.U32.HI R6, RZ, 0x6, R4 ;  /* 0x00000006ff067819 */ /* 0x000fd60000011604 */
[----:B------:R1:W-:Y:S01]  /*0fd0*/  LDGSTS.E.LTC128B.64 [R17], desc[UR24][R28.64], P0 ;  /* 0x000000001c117fae */ /* 0x0003e200081a1618 */
[----:B------:R-:W-:Y:S02]  /*0fe0*/  LOP3.LUT P0, RZ, R6, 0x8, RZ, 0xc0, !PT ;  /* 0x0000000806ff7812 */ /* 0x000fe4000780c0ff */
[--C-:B------:R-:W-:Y:S02]  /*0ff0*/  SHF.R.U32.HI R6, RZ, 0x7, R4.reuse ;  /* 0x00000007ff067819 */ /* 0x100fe40000011604 */
[----:B------:R-:W-:-:S09]  /*1000*/  SHF.R.U32.HI R4, RZ, 0x8, R4 ;  /* 0x00000008ff047819 */ /* 0x000fd20000011604 */
[----:B------:R1:W-:Y:S01]  /*1010*/  LDGSTS.E.LTC128B.64 [R17+0x400], desc[UR24][R10.64], P0 ;  /* 0x004000000a117fae */ /* 0x0003e200081a1618 */
[----:B---3--:R-:W-:-:S04]  /*1020*/  IADD3 R30, P0, PT, R10, UR12, RZ ;  /* 0x0000000c0a1e7c10 */ /* 0x008fc8000ff1e0ff */
[----:B------:R-:W-:Y:S02]  /*1030*/  IADD3.X R31, PT, PT, R11, UR13, RZ, P0, !PT ;  /* 0x0000000d0b1f7c10 */ /* 0x000fe400087fe4ff */
[----:B--2---:R-:W-:-:S04]  /*1040*/  IADD3 R24, P0, PT, R30, UR12, RZ ;  /* 0x0000000c1e187c10 */ /* 0x004fc8000ff1e0ff */
[----:B------:R-:W-:Y:S02]  /*1050*/  IADD3.X R25, PT, PT, R31, UR13, RZ, P0, !PT ;  /* 0x0000000d1f197c10 */ /* 0x000fe400087fe4ff */
[----:B------:R-:W-:Y:S01]  /*1060*/  LOP3.LUT P0, RZ, R6, 0x8, RZ, 0xc0, !PT ;  /* 0x0000000806ff7812 */ /* 0x000fe2000780c0ff */
[----:B------:R-:W-:Y:S01]  /*1070*/  VIADD R6, R2, 0x10 ;  /* 0x0000001002067836 */ /* 0x000fe20000000000 */
[----:B-1----:R-:W-:-:S11]  /*1080*/  CS2R R28, SRZ ;  /* 0x00000000001c7805 */ /* 0x002fd6000001ff00 */
[----:B------:R1:W-:Y:S01]  /*1090*/  LDGSTS.E.LTC128B.64 [R17+0x800], desc[UR24][R30.64], P0 ;  /* 0x008000001e117fae */ /* 0x0003e200081a1618 */
[----:B------:R-:W-:Y:S01]  /*10a0*/  LOP3.LUT P0, RZ, R4, 0x8, RZ, 0xc0, !PT ;  /* 0x0000000804ff7812 */ /* 0x000fe2000780c0ff */
[----:B------:R-:W-:Y:S01]  /*10b0*/  VIADD R4, R2, 0x20 ;  /* 0x0000002002047836 */ /* 0x000fe20000000000 */
[----:B------:R-:W-:Y:S01]  /*10c0*/  LOP3.LUT R11, R16, 0x20, RZ, 0xfc, !PT ;  /* 0x00000020100b7812 */ /* 0x000fe200078efcff */
[----:B------:R-:W-:-:S03]  /*10d0*/  VIADD R2, R2, 0x30 ;  /* 0x0000003002027836 */ /* 0x000fc60000000000 */
[----:B------:R-:W-:-:S07]  /*10e0*/  ISETP.GE.AND P3, PT, R11, UR15, PT ;  /* 0x0000000f0b007c0c */ /* 0x000fce000bf66270 */
[----:B------:R2:W-:Y:S01]  /*10f0*/  LDGSTS.E.LTC128B.64 [R17+0xc00], desc[UR24][R24.64], P0 ;  /* 0x00c0000018117fae */ /* 0x0005e200081a1618 */
[----:B------:R-:W-:-:S04]  /*1100*/  ISETP.GE.AND P0, PT, R6, R15, PT ;  /* 0x0000000f0600720c */ /* 0x000fc80003f06270 */
[----:B------:R-:W-:Y:S02]  /*1110*/  SEL R12, RZ, 0x1, !P0 ;  /* 0x00000001ff0c7807 */ /* 0x000fe40004000000 */
[----:B------:R-:W-:-:S04]  /*1120*/  ISETP.GE.AND P0, PT, R4, R15, PT ;  /* 0x0000000f0400720c */ /* 0x000fc80003f06270 */
[----:B------:R-:W-:Y:S02]  /*1130*/  SEL R10, RZ, 0x1, !P0 ;  /* 0x00000001ff0a7807 */ /* 0x000fe40004000000 */
[----:B------:R-:W-:Y:S02]  /*1140*/  ISETP.GE.AND P0, PT, R2, R15, PT ;  /* 0x0000000f0200720c */ /* 0x000fe40003f06270 */
[----:B-1----:R-:W-:Y:S02]  /*1150*/  CS2R R30, SRZ ;  /* 0x00000000001e7805 */ /* 0x002fe4000001ff00 */
[----:B------:R-:W-:Y:S02]  /*1160*/  SEL R8, RZ, 0x1, !P0 ;  /* 0x00000001ff087807 */ /* 0x000fe40004000000 */
[----:B------:R-:W-:-:S04]  /*1170*/  LOP3.LUT P0, RZ, R101, 0xff, R12, 0xc8, !PT ;  /* 0x000000ff65ff7812 */ /* 0x000fc8000780c80c */
[----:B------:R-:W-:Y:S02]  /*1180*/  SEL R12, RZ, 0x2, !P0 ;  /* 0x00000002ff0c7807 */ /* 0x000fe40004000000 */
[----:B------:R-:W-:-:S04]  /*1190*/  LOP3.LUT P0, RZ, R101, 0xff, R10, 0xc8, !PT ;  /* 0x000000ff65ff7812 */ /* 0x000fc8000780c80a */
[----:B------:R-:W-:Y:S02]  /*11a0*/  SEL R10, RZ, 0x4, !P0 ;  /* 0x00000004ff0a7807 */ /* 0x000fe40004000000 */
[----:B------:R-:W-:Y:S02]  /*11b0*/  LOP3.LUT P0, RZ, R101, 0xff, R8, 0xc8, !PT ;  /* 0x000000ff65ff7812 */ /* 0x000fe4000780c808 */
[----:B------:R-:W-:Y:S02]  /*11c0*/  LOP3.LUT R8, R16, 0x30, RZ, 0xfc, !PT ;  /* 0x0000003010087812 */ /* 0x000fe400078efcff */
[----:B------:R-:W-:Y:S02]  /*11d0*/  SEL R7, RZ, 0x8, !P0 ;  /* 0x00000008ff077807 */ /* 0x000fe40004000000 */
[----:B------:R-:W-:Y:S02]  /*11e0*/  ISETP.GE.OR P0, PT, R15, R6, !P4 ;  /* 0x000000060f00720c */ /* 0x000fe40006706670 */
[----:B------:R-:W-:-:S02]  /*11f0*/  ISETP.GE.AND P2, PT, R8, UR15, PT ;  /* 0x0000000f08007c0c */ /* 0x000fc4000bf46270 */
[----:B------:R-:W-:Y:S02]  /*1200*/  SEL R12, R12, RZ, P0 ;  /* 0x000000ff0c0c7207 */ /* 0x000fe40000000000 */
[----:B------:R-:W-:-:S04]  /*1210*/  ISETP.GE.OR P0, PT, R15, R4, !P4 ;  /* 0x000000040f00720c */ /* 0x000fc80006706670 */
[----:B------:R-:W-:Y:S02]  /*1220*/  SEL R10, R10, RZ, P0 ;  /* 0x000000ff0a0a7207 */ /* 0x000fe40000000000 */
[----:B------:R-:W-:Y:S02]  /*1230*/  ISETP.GE.OR P0, PT, R15, R2, !P4 ;  /* 0x000000020f00720c */ /* 0x000fe40006706670 */
[C---:B------:R-:W-:Y:S01]  /*1240*/  ISETP.GE.AND P4, PT, R122.reuse, UR15, PT ;  /* 0x0000000f7a007c0c */ /* 0x040fe2000bf86270 */
[----:B------:R-:W-:Y:S01]  /*1250*/  VIADD R122, R122, UR8 ;  /* 0x000000087a7a7c36 */ /* 0x000fe20008000000 */
[----:B------:R-:W-:Y:S01]  /*1260*/  SEL R7, R7, RZ, P0 ;  /* 0x000000ff07077207 */ /* 0x000fe20000000000 */
[----:B------:R-:W1:Y:S01]  /*1270*/  LDCU.64 UR8, c[0x0][0x3e0] ;  /* 0x00007c00ff0877ac */ /* 0x000e620008000a00 */
[----:B------:R-:W-:Y:S02]  /*1280*/  SEL R12, R12, RZ, !P4 ;  /* 0x000000ff0c0c7207 */ /* 0x000fe40006000000 */
[----:B------:R-:W-:-:S02]  /*1290*/  SEL R10, R10, RZ, !P3 ;  /* 0x000000ff0a0a7207 */ /* 0x000fc40005800000 */
[----:B------:R-:W-:Y:S02]  /*12a0*/  ISETP.GE.AND P0, PT, R15, UR19, PT ;  /* 0x000000130f007c0c */ /* 0x000fe4000bf06270 */
[----:B------:R-:W-:Y:S02]  /*12b0*/  SEL R7, R7, RZ, !P2 ;  /* 0x000000ff07077207 */ /* 0x000fe40005000000 */
[----:B------:R-:W-:Y:S02]  /*12c0*/  SEL R12, R12, RZ, !P0 ;  /* 0x000000ff0c0c7207 */ /* 0x000fe40004000000 */
[----:B------:R-:W-:Y:S02]  /*12d0*/  SEL R10, R10, RZ, !P0 ;  /* 0x000000ff0a0a7207 */ /* 0x000fe40004000000 */
[----:B------:R-:W-:Y:S02]  /*12e0*/  SEL R7, R7, RZ, !P0 ;  /* 0x000000ff07077207 */ /* 0x000fe40004000000 */
[----:B------:R-:W-:-:S05]  /*12f0*/  IADD3 R10, PT, PT, R10, R12, R13 ;  /* 0x0000000c0a0a7210 */ /* 0x000fca0007ffe00d */
[----:B------:R-:W-:Y:S02]  /*1300*/  IMAD.IADD R7, R10, 0x1, R7 ;  /* 0x000000010a077824 */ /* 0x000fe400078e0207 */
[----:B------:R-:W-:-:S03]  /*1310*/  IMAD.SHL.U32 R10, R103, 0x4, RZ ;  /* 0x00000004670a7824 */ /* 0x000fc600078e00ff */
[----:B------:R-:W-:Y:S02]  /*1320*/  SEL R8, R7, RZ, P1 ;  /* 0x000000ff07087207 */ /* 0x000fe40000800000 */
[----:B------:R-:W-:Y:S02]  /*1330*/  LOP3.LUT R7, R106, 0x3, RZ, 0xc0, !PT ;  /* 0x000000036a077812 */ /* 0x000fe400078ec0ff */
[----:B------:R-:W-:Y:S02]  /*1340*/  ISETP.NE.AND P1, PT, R108, RZ, PT ;  /* 0x000000ff6c00720c */ /* 0x000fe40003f25270 */
[----:B------:R-:W-:Y:S02]  /*1350*/  LOP3.LUT R11, R7, 0x4, R10, 0xf8, !PT ;  /* 0x00000004070b7812 */ /* 0x000fe400078ef80a */
[----:B------:R-:W-:Y:S02]  /*1360*/  SHF.R.U32.HI R10, RZ, 0x3, R102 ;  /* 0x00000003ff0a7819 */ /* 0x000fe40000011666 */
[----:B------:R-:W-:-:S02]  /*1370*/  LOP3.LUT R11, R11, R14, RZ, 0x3c, !PT ;  /* 0x0000000e0b0b7212 */ /* 0x000fc400078e3cff */
[----:B------:R-:W-:-:S03]  /*1380*/  LOP3.LUT R125, R7, 0x3c, R0, 0xf8, !PT ;  /* 0x0000003c077d7812 */ /* 0x000fc600078ef800 */
[----:B------:R-:W-:-:S05]  /*1390*/  IMAD R10, R11, 0x2, R10 ;  /* 0x000000020b0a7824 */ /* 0x000fca00078e020a */
[----:B------:R-:W-:-:S05]  /*13a0*/  LOP3.LUT R10, R10, R123, RZ, 0x3c, !PT ;  /* 0x0000007b0a0a7212 */ /* 0x000fca00078e3cff */
[----:B------:R-:W-:Y:S02]  /*13b0*/  IMAD R125, R125, 0x40, R10 ;  /* 0x000000407d7d7824 */ /* 0x000fe400078e020a */
[----:B------:R-:W-:-:S03]  /*13c0*/  IMAD.SHL.U32 R10, R8, 0x8, RZ ;  /* 0x00000008080a7824 */ /* 0x000fc600078e00ff */
[----:B------:R-:W-:Y:S02]  /*13d0*/  LEA R7, R125, UR18, 0x3 ;  /* 0x000000127d077c11 */ /* 0x000fe4000f8e18ff */
[----:B------:R-:W-:Y:S01]  /*13e0*/  LOP3.LUT P0, RZ, R10, 0x8, RZ, 0xc0, !PT ;  /* 0x000000080aff7812 */ /* 0x000fe2000780c0ff */
[----:B------:R-:W-:-:S12]  /*13f0*/  IMAD.SHL.U32 R10, R8, 0x4, RZ ;  /* 0x00000004080a7824 */ /* 0x000fd800078e00ff */
[----:B------:R-:W-:Y:S01]  /*1400*/  LDGSTS.E.LTC128B.64 [R7+0xc000], desc[UR24][R26.64], P0 ;  /* 0x0c0000001a077fae */ /* 0x000fe200081a1618 */
[----:B------:R-:W-:Y:S01]  /*1410*/  LOP3.LUT P0, RZ, R10, 0x8, RZ, 0xc0, !PT ;  /* 0x000000080aff7812 */ /* 0x000fe2000780c0ff */
[----:B------:R-:W-:-:S12]  /*1420*/  IMAD.SHL.U32 R10, R8, 0x2, RZ ;  /* 0x00000002080a7824 */ /* 0x000fd800078e00ff */
[----:B------:R-:W-:Y:S01]  /*1430*/  LDGSTS.E.LTC128B.64 [R7+0xc080], desc[UR24][R26.64+0x80], P0 ;  /* 0x0c0800801a077fae */ /* 0x000fe200081a1618 */
[----:B------:R-:W-:-:S13]  /*1440*/  LOP3.LUT P0, RZ, R10, 0x8, RZ, 0xc0, !PT ;  /* 0x000000080aff7812 */ /* 0x000fda000780c0ff */
[----:B------:R-:W-:Y:S01]  /*1450*/  LDGSTS.E.LTC128B.64 [R7+0xc100], desc[UR24][R26.64+0x100], P0 ;  /* 0x0c1001001a077fae */ /* 0x000fe200081a1618 */
[----:B------:R-:W-:-:S13]  /*1460*/  LOP3.LUT P0, RZ, R8, 0x8, RZ, 0xc0, !PT ;  /* 0x0000000808ff7812 */ /* 0x000fda000780c0ff */
[----:B------:R-:W-:Y:S01]  /*1470*/  LDGSTS.E.LTC128B.64 [R7+0xc180], desc[UR24][R26.64+0x180], P0 ;  /* 0x0c1801801a077fae */ /* 0x000fe200081a1618 */
[C---:B------:R-:W-:Y:S01]  /*1480*/  ISETP.GE.AND P0, PT, R122.reuse, UR19, PT ;  /* 0x000000137a007c0c */ /* 0x040fe2000bf06270 */
[----:B------:R-:W-:Y:S02]  /*1490*/  VIADD R122, R122, 0x10 ;  /* 0x000000107a7a7836 */ /* 0x000fe40000000000 */
[----:B------:R-:W0:Y:S01]  /*14a0*/  LDGDEPBAR ;  /* 0x00000000000079af */ /* 0x000e220000000000 */
[----:B------:R-:W-:Y:S02]  /*14b0*/  SEL R15, RZ, 0x2, P0 ;  /* 0x00000002ff0f7807 */ /* 0x000fe40000000000 */
[----:B------:R-:W-:Y:S02]  /*14c0*/  SEL R14, RZ, 0x4, P0 ;  /* 0x00000004ff0e7807 */ /* 0x000fe40000000000 */
[----:B------:R-:W-:Y:S02]  /*14d0*/  SEL R13, RZ, 0x8, P0 ;  /* 0x00000008ff0d7807 */ /* 0x000fe40000000000 */
[----:B------:R-:W-:-:S02]  /*14e0*/  SEL R12, RZ, 0x100, P0 ;  /* 0x00000100ff0c7807 */ /* 0x000fc40000000000 */
[----:B------:R-:W-:Y:S02]  /*14f0*/  SEL R11, RZ, 0x200, P0 ;  /* 0x00000200ff0b7807 */ /* 0x000fe40000000000 */
[----:B------:R-:W-:Y:S02]  /*1500*/  SEL R10, RZ, 0x400, P0 ;  /* 0x00000400ff0a7807 */ /* 0x000fe40000000000 */
[----:B------:R-:W-:Y:S02]  /*1510*/  SEL R8, RZ, 0x800, P0 ;  /* 0x00000800ff087807 */ /* 0x000fe40000000000 */
[----:B------:R-:W-:Y:S02]  /*1520*/  ISETP.LT.AND P0, PT, R5, UR14, !P0 ;  /* 0x0000000e05007c0c */ /* 0x000fe4000c701270 */
[----:B------:R-:W-:Y:S02]  /*1530*/  SEL R15, R15, RZ, !P5 ;  /* 0x000000ff0f0f7207 */ /* 0x000fe40006800000 */
[----:B------:R-:W-:-:S02]  /*1540*/  ISETP.NE.AND P5, PT, R23, RZ, PT ;  /* 0x000000ff1700720c */ /* 0x000fc40003fa5270 */
[----:B------:R-:W-:Y:S02]  /*1550*/  SEL R16, RZ, 0x1, !P0 ;  /* 0x00000001ff107807 */ /* 0x000fe40004000000 */
[----:B------:R-:W-:Y:S02]  /*1560*/  ISETP.NE.AND P0, PT, R111, RZ, PT ;  /* 0x000000ff6f00720c */ /* 0x000fe40003f05270 */
[----:B------:R-:W-:Y:S02]  /*1570*/  SEL R14, R14, RZ, !P5 ;  /* 0x000000ff0e0e7207 */ /* 0x000fe40006800000 */
[----:B------:R-:W-:Y:S02]  /*1580*/  SEL R13, R13, RZ, !P6 ;  /* 0x000000ff0d0d7207 */ /* 0x000fe40007000000 */
[----:B------:R-:W-:Y:S02]  /*1590*/  ISETP.NE.AND P5, PT, R22, RZ, PT ;  /* 0x000000ff1600720c */ /* 0x000fe40003fa5270 */
[----:B------:R-:W-:-:S02]  /*15a0*/  IADD3 R14, PT, PT, R14, R15, R16 ;  /* 0x0000000f0e0e7210 */ /* 0x000fc40007ffe010 */
[----:B------:R-:W-:Y:S02]  /*15b0*/  ISETP.NE.AND P6, PT, R21, RZ, PT ;  /* 0x000000ff1500720c */ /* 0x000fe40003fc5270 */
[----:B------:R-:W-:Y:S02]  /*15c0*/  SEL R12, R12, RZ, !P0 ;  /* 0x000000ff0c0c7207 */ /* 0x000fe40004000000 */
[----:B------:R-:W-:Y:S02]  /*15d0*/  SEL R11, R11, RZ, !P6 ;  /* 0x000000ff0b0b7207 */ /* 0x000fe40007000000 */
[----:B------:R-:W-:Y:S02]  /*15e0*/  IADD3 R12, PT, PT, R12, R13, R14 ;  /* 0x0000000d0c0c7210 */ /* 0x000fe40007ffe00e */
[----:B------:R-:W-:Y:S02]  /*15f0*/  SEL R10, R10, RZ, !P5 ;  /* 0x000000ff0a0a7207 */ /* 0x000fe40006800000 */
[----:B------:R-:W-:-:S02]  /*1600*/  PLOP3.LUT P0, PT, PT, PT, UP0, 0x40, 0x4 ;  /* 0x000000000004781c */ /* 0x000fc40003f0e808 */
[----:B------:R-:W-:Y:S02]  /*1610*/  IADD3 R10, PT, PT, R10, R11, R12 ;  /* 0x0000000b0a0a7210 */ /* 0x000fe40007ffe00c */
[----:B------:R-:W-:Y:S02]  /*1620*/  SEL R11, R8, RZ, !P1 ;  /* 0x000000ff080b7207 */ /* 0x000fe40004800000 */
[----:B------:R-:W-:Y:S02]  /*1630*/  ISETP.NE.AND P6, PT, R20, RZ, PT ;  /* 0x000000ff1400720c */ /* 0x000fe40003fc5270 */
[----:B------:R-:W-:Y:S01]  /*1640*/  ISETP.NE.AND P5, PT, R19, RZ, PT ;  /* 0x000000ff1300720c */ /* 0x000fe20003fa5270 */
[----:B------:R-:W-:-:S05]  /*1650*/  IMAD.IADD R8, R10, 0x1, R11 ;  /* 0x000000010a087824 */ /* 0x000fca00078e020b */
[----:B------:R-:W-:Y:S02]  /*1660*/  SEL R8, R8, RZ, !P0 ;  /* 0x000000ff08087207 */ /* 0x000fe40004000000 */
[----:B------:R-:W-:-:S03]  /*1670*/  IADD3 R22, P0, PT, R24, UR10, RZ ;  /* 0x0000000a18167c10 */ /* 0x000fc6000ff1e0ff */
[----:B------:R-:W-:Y:S01]  /*1680*/  IMAD.SHL.U32 R10, R8, 0x8, RZ ;  /* 0x00000008080a7824 */ /* 0x000fe200078e00ff */
[----:B------:R-:W-:Y:S02]  /*1690*/  IADD3.X R23, PT, PT, R25, UR11, RZ, P0, !PT ;  /* 0x0000000b19177c10 */ /* 0x000fe400087fe4ff */
[----:B--2---:R-:W-:Y:S02]  /*16a0*/  CS2R R24, SRZ ;  /* 0x0000000000187805 */ /* 0x004fe4000001ff00 */
[----:B------:R-:W-:-:S04]  /*16b0*/  IADD3 R20, P0, PT, R22, UR12, RZ ;  /* 0x0000000c16147c10 */ /* 0x000fc8000ff1e0ff */
[----:B------:R-:W-:Y:S02]  /*16c0*/  IADD3.X R21, PT, PT, R23, UR13, RZ, P0, !PT ;  /* 0x0000000d17157c10 */ /* 0x000fe400087fe4ff */
[----:B------:R-:W-:Y:S01]  /*16d0*/  LOP3.LUT P0, RZ, R10, 0x8, RZ, 0xc0, !PT ;  /* 0x000000080aff7812 */ /* 0x000fe2000780c0ff */
[----:B------:R-:W-:-:S12]  /*16e0*/  IMAD.SHL.U32 R10, R8, 0x4, RZ ;  /* 0x00000004080a7824 */ /* 0x000fd800078e00ff */
[----:B------:R2:W-:Y:S01]  /*16f0*/  LDGSTS.E.LTC128B.64 [R18+0x4000], desc[UR24][R22.64], P0 ;  /* 0x0400000016127fae */ /* 0x0005e200081a1618 */
[----:B------:R-:W-:Y:S01]  /*1700*/  LOP3.LUT P0, RZ, R10, 0x8, RZ, 0xc0, !PT ;  /* 0x000000080aff7812 */ /* 0x000fe2000780c0ff */
[----:B------:R-:W-:-:S12]  /*1710*/  IMAD.SHL.U32 R10, R8, 0x2, RZ ;  /* 0x00000002080a7824 */ /* 0x000fd800078e00ff */
[----:B------:R3:W-:Y:S01]  /*1720*/  LDGSTS.E.LTC128B.64 [R18+0x4400], desc[UR24][R20.64], P0 ;  /* 0x0440000014127fae */ /* 0x0007e200081a1618 */
[----:B------:R-:W-:-:S04]  /*1730*/  IADD3 R14, P0, PT, R20, UR12, RZ ;  /* 0x0000000c140e7c10 */ /* 0x000fc8000ff1e0ff */
[----:B------:R-:W-:Y:S02]  /*1740*/  IADD3.X R15, PT, PT, R21, UR13, RZ, P0, !PT ;  /* 0x0000000d150f7c10 */ /* 0x000fe400087fe4ff */
[----:B------:R-:W-:-:S04]  /*1750*/  IADD3 R12, P0, PT, R14, UR12, RZ ;  /* 0x0000000c0e0c7c10 */ /* 0x000fc8000ff1e0ff */
[----:B------:R-:W-:Y:S02]  /*1760*/  IADD3.X R13, PT, PT, R15, UR13, RZ, P0, !PT ;  /* 0x0000000d0f0d7c10 */ /* 0x000fe400087fe4ff */
[----:B------:R-:W-:Y:S02]  /*1770*/  LOP3.LUT P0, RZ, R10, 0x8, RZ, 0xc0, !PT ;  /* 0x000000080aff7812 */ /* 0x000fe4000780c0ff */
[----:B------:R-:W-:-:S11]  /*1780*/  SHF.R.U32.HI R10, RZ, 0x5, R8 ;  /* 0x00000005ff0a7819 */ /* 0x000fd60000011608 */
[----:B------:R-:W-:Y:S01]  /*1790*/  LDGSTS.E.LTC128B.64 [R18+0x4800], desc[UR24][R14.64], P0 ;  /* 0x048000000e127fae */ /* 0x000fe200081a1618 */
[----:B------:R-:W-:-:S13]  /*17a0*/  LOP3.LUT P0, RZ, R8, 0x8, RZ, 0xc0, !PT ;  /* 0x0000000808ff7812 */ /* 0x000fda000780c0ff */
[----:B------:R1:W-:Y:S01]  /*17b0*/  LDGSTS.E.LTC128B.64 [R18+0x4c00], desc[UR24][R12.64], P0 ;  /* 0x04c000000c127fae */ /* 0x0003e200081a1618 */
[----:B--2---:R-:W-:-:S04]  /*17c0*/  IADD3 R22, P0, PT, R12, UR12, RZ ;  /* 0x0000000c0c167c10 */ /* 0x004fc8000ff1e0ff */
[----:B------:R-:W-:Y:S02]  /*17d0*/  IADD3.X R23, PT, PT, R13, UR13, RZ, P0, !PT ;  /* 0x0000000d0d177c10 */ /* 0x000fe400087fe4ff */
[----:B---3--:R-:W-:-:S04]  /*17e0*/  IADD3 R20, P0, PT, R22, UR12, RZ ;  /* 0x0000000c16147c10 */ /* 0x008fc8000ff1e0ff */
[----:B------:R-:W-:Y:S02]  /*17f0*/  IADD3.X R21, PT, PT, R23, UR13, RZ, P0, !PT ;  /* 0x0000000d17157c10 */ /* 0x000fe400087fe4ff */
[----:B------:R-:W-:Y:S02]  /*1800*/  LOP3.LUT P0, RZ, R10, 0x8, RZ, 0xc0, !PT ;  /* 0x000000080aff7812 */ /* 0x000fe4000780c0ff */
[----:B------:R-:W-:-:S11]  /*1810*/  SHF.R.U32.HI R10, RZ, 0x6, R8 ;  /* 0x00000006ff0a7819 */ /* 0x000fd60000011608 */
[----:B------:R-:W-:Y:S01]  /*1820*/  LDGSTS.E.LTC128B.64 [R17+0x4000], desc[UR24][R22.64], P0 ;  /* 0x0400000016117fae */ /* 0x000fe200081a1618 */
[----:B------:R-:W-:Y:S02]  /*1830*/  LOP3.LUT P0, RZ, R10, 0x8, RZ, 0xc0, !PT ;  /* 0x000000080aff7812 */ /* 0x000fe4000780c0ff */
[--C-:B-1----:R-:W-:Y:S02]  /*1840*/  SHF.R.U32.HI R12, RZ, 0x7, R8.reuse ;  /* 0x00000007ff0c7819 */ /* 0x102fe40000011608 */
[----:B------:R-:W-:-:S09]  /*1850*/  SHF.R.U32.HI R8, RZ, 0x8, R8 ;  /* 0x00000008ff087819 */ /* 0x000fd20000011608 */
[----:B------:R-:W-:Y:S01]  /*1860*/  LDGSTS.E.LTC128B.64 [R17+0x4400], desc[UR24][R20.64], P0 ;  /* 0x0440000014117fae */ /* 0x000fe200081a1618 */
[----:B------:R-:W-:-:S04]  /*1870*/  IADD3 R18, P0, PT, R20, UR12, RZ ;  /* 0x0000000c14127c10 */ /* 0x000fc8000ff1e0ff */
[----:B------:R-:W-:Y:S02]  /*1880*/  IADD3.X R19, PT, PT, R21, UR13, RZ, P0, !PT ;  /* 0x0000000d15137c10 */ /* 0x000fe400087fe4ff */
[----:B------:R-:W-:-:S04]  /*1890*/  IADD3 R10, P0, PT, R18, UR12, RZ ;  /* 0x0000000c120a7c10 */ /* 0x000fc8000ff1e0ff */
[----:B------:R-:W-:Y:S02]  /*18a0*/  IADD3.X R11, PT, PT, R19, UR13, RZ, P0, !PT ;  /* 0x0000000d130b7c10 */ /* 0x000fe400087fe4ff */
[----:B------:R-:W-:-:S13]  /*18b0*/  LOP3.LUT P0, RZ, R12, 0x8, RZ, 0xc0, !PT ;  /* 0x000000080cff7812 */ /* 0x000fda000780c0ff */
[----:B------:R1:W-:Y:S01]  /*18c0*/  LDGSTS.E.LTC128B.64 [R17+0x4800], desc[UR24][R18.64], P0 ;  /* 0x0480000012117fae */ /* 0x0003e200081a1618 */
[----:B------:R-:W-:-:S13]  /*18d0*/  LOP3.LUT P0, RZ, R8, 0x8, RZ, 0xc0, !PT ;  /* 0x0000000808ff7812 */ /* 0x000fda000780c0ff */
[----:B------:R-:W-:Y:S01]  /*18e0*/  LDGSTS.E.LTC128B.64 [R17+0x4c00], desc[UR24][R10.64], P0 ;  /* 0x04c000000a117fae */ /* 0x000fe200081a1618 */
[----:B------:R-:W-:-:S04]  /*18f0*/  ISETP.GE.AND P0, PT, R6, R9, PT ;  /* 0x000000090600720c */ /* 0x000fc80003f06270 */
[----:B------:R-:W-:Y:S02]  /*1900*/  SEL R14, RZ, 0x1, !P0 ;  /* 0x00000001ff0e7807 */ /* 0x000fe40004000000 */
[----:B------:R-:W-:-:S04]  /*1910*/  ISETP.GE.AND P0, PT, R4, R9, PT ;  /* 0x000000090400720c */ /* 0x000fc80003f06270 */
[----:B------:R-:W-:Y:S02]  /*1920*/  SEL R12, RZ, 0x1, !P0 ;  /* 0x00000001ff0c7807 */ /* 0x000fe40004000000 */
[----:B------:R-:W-:-:S04]  /*1930*/  ISETP.GE.AND P0, PT, R2, R9, PT ;  /* 0x000000090200720c */ /* 0x000fc80003f06270 */
[----:B------:R-:W-:Y:S02]  /*1940*/  SEL R8, RZ, 0x1, !P0 ;  /* 0x00000001ff087807 */ /* 0x000fe40004000000 */
[C---:B------:R-:W-:Y:S02]  /*1950*/  LOP3.LUT P0, RZ, R101.reuse, 0xff, R14, 0xc8, !PT ;  /* 0x000000ff65ff7812 */ /* 0x040fe4000780c80e */
[----:B------:R-:W-:Y:S02]  /*1960*/  SEL R14, RZ, 0x1, !P5 ;  /* 0x00000001ff0e7807 */ /* 0x000fe40006800000 */
[----:B------:R-:W-:Y:S02]  /*1970*/  SEL R13, RZ, 0x2, !P0 ;  /* 0x00000002ff0d7807 */ /* 0x000fe40004000000 */
[----:B------:R-:W-:Y:S02]  /*1980*/  LOP3.LUT P0, RZ, R101, 0xff, R12, 0xc8, !PT ;  /* 0x000000ff65ff7812 */ /* 0x000fe4000780c80c */
[----:B------:R-:W-:-:S02]  /*1990*/  ISETP.NE.AND P5, PT, R109, RZ, PT ;  /* 0x000000ff6d00720c */ /* 0x000fc40003fa5270 */
[----:B------:R-:W-:Y:S02]  /*19a0*/  SEL R12, RZ, 0x4, !P0 ;  /* 0x00000004ff0c7807 */ /* 0x000fe40004000000 */
[----:B------:R-:W-:-:S04]  /*19b0*/  LOP3.LUT P0, RZ, R101, 0xff, R8, 0xc8, !PT ;  /* 0x000000ff65ff7812 */ /* 0x000fc8000780c808 */
[----:B------:R-:W-:Y:S02]  /*19c0*/  SEL R8, RZ, 0x8, !P0 ;  /* 0x00000008ff087807 */ /* 0x000fe40004000000 */
[----:B-1----:R-:W-:-:S04]  /*19d0*/  IADD3 R18, P0, PT, R26, UR8, RZ ;  /* 0x000000081a127c10 */ /* 0x002fc8000ff1e0ff */
[----:B------:R-:W-:Y:S02]  /*19e0*/  IADD3.X R19, PT, PT, R27, UR9, RZ, P0, !PT ;  /* 0x000000091b137c10 */ /* 0x000fe400087fe4ff */
[----:B------:R-:W-:Y:S02]  /*19f0*/  CS2R R26, SRZ ;  /* 0x00000000001a7805 */ /* 0x000fe4000001ff00 */
[----:B------:R-:W-:-:S04]  /*1a00*/  ISETP.NE.AND P0, PT, R101, RZ, PT ;  /* 0x000000ff6500720c */ /* 0x000fc80003f05270 */
[----:B------:R-:W-:-:S04]  /*1a10*/  ISETP.GE.OR P0, PT, R9, R6, !P0 ;  /* 0x000000060900720c */ /* 0x000fc80004706670 */
[----:B------:R-:W-:Y:S02]  /*1a20*/  SEL R13, R13, RZ, P0 ;  /* 0x000000ff0d0d7207 */ /* 0x000fe40000000000 */
[----:B------:R-:W-:Y:S02]  /*1a30*/  ISETP.NE.AND P0, PT, R101, RZ, PT ;  /* 0x000000ff6500720c */ /* 0x000fe40003f05270 */
[----:B------:R-:W-:Y:S02]  /*1a40*/  SEL R13, R13, RZ, !P4 ;  /* 0x000000ff0d0d7207 */ /* 0x000fe40006000000 */
[----:B------:R-:W-:-:S04]  /*1a50*/  ISETP.GE.OR P0, PT, R9, R4, !P0 ;  /* 0x000000040900720c */ /* 0x000fc80004706670 */
[----:B------:R-:W-:Y:S02]  /*1a60*/  SEL R12, R12, RZ, P0 ;  /* 0x000000ff0c0c7207 */ /* 0x000fe40000000000 */
[----:B------:R-:W-:Y:S02]  /*1a70*/  ISETP.NE.AND P0, PT, R101, RZ, PT ;  /* 0x000000ff6500720c */ /* 0x000fe40003f05270 */
[----:B------:R-:W-:Y:S02]  /*1a80*/  SEL R12, R12, RZ, !P3 ;  /* 0x000000ff0c0c7207 */ /* 0x000fe40005800000 */
[----:B------:R-:W-:-:S04]  /*1a90*/  ISETP.GE.OR P0, PT, R9, R2, !P0 ;  /* 0x000000020900720c */ /* 0x000fc80004706670 */
[----:B------:R-:W-:Y:S02]  /*1aa0*/  SEL R8, R8, RZ, P0 ;  /* 0x000000ff08087207 */ /* 0x000fe40000000000 */
[----:B------:R-:W-:Y:S02]  /*1ab0*/  ISETP.GE.AND P0, PT, R9, UR19, PT ;  /* 0x0000001309007c0c */ /* 0x000fe4000bf06270 */
[----:B------:R-:W-:Y:S02]  /*1ac0*/  SEL R8, R8, RZ, !P2 ;  /* 0x000000ff08087207 */ /* 0x000fe40005000000 */
[----:B------:R-:W-:Y:S02]  /*1ad0*/  SEL R13, R13, RZ, !P0 ;  /* 0x000000ff0d0d7207 */ /* 0x000fe40004000000 */
[----:B------:R-:W-:Y:S02]  /*1ae0*/  SEL R12, R12, RZ, !P0 ;  /* 0x000000ff0c0c7207 */ /* 0x000fe40004000000 */
[----:B------:R-:W-:-:S02]  /*1af0*/  SEL R8, R8, RZ, !P0 ;  /* 0x000000ff08087207 */ /* 0x000fc40004000000 */
[----:B------:R-:W-:Y:S02]  /*1b00*/  IADD3 R13, PT, PT, R12, R13, R14 ;  /* 0x0000000d0c0d7210 */ /* 0x000fe40007ffe00e */
[----:B------:R-:W-:Y:S01]  /*1b10*/  PLOP3.LUT P0, PT, PT, PT, UP0, 0x40, 0x4 ;  /* 0x000000000004781c */ /* 0x000fe20003f0e808 */
[----:B------:R-:W-:Y:S02]  /*1b20*/  UISETP.GE.AND UP0, UPT, UR30, 0x1, UPT ;  /* 0x000000011e00788c */ /* 0x000fe4000bf06270 */
[----:B------:R-:W-:-:S05]  /*1b30*/  IMAD.IADD R8, R13, 0x1, R8 ;  /* 0x000000010d087824 */ /* 0x000fca00078e0208 */
[----:B------:R-:W-:Y:S02]  /*1b40*/  SEL R9, R8, RZ, !P0 ;  /* 0x000000ff08097207 */ /* 0x000fe40004000000 */
[----:B------:R-:W-:-:S03]  /*1b50*/  ISETP.GE.AND P0, PT, R6, R121, PT ;  /* 0x000000790600720c */ /* 0x000fc60003f06270 */
[----:B------:R-:W-:Y:S01]  /*1b60*/  IMAD.SHL.U32 R8, R9, 0x8, RZ ;  /* 0x0000000809087824 */ /* 0x000fe200078e00ff */
[----:B------:R-:W-:-:S04]  /*1b70*/  SEL R16, RZ, 0x1, !P0 ;  /* 0x00000001ff107807 */ /* 0x000fc80004000000 */
        /* <DEDUP_REMOVED lines=9> */
[----:B------:R1:W-:Y:S01]  /*1c10*/  LDGSTS.E.LTC128B.64 [R7+0xe180], desc[UR24][R18.64+0x180], P0 ;  /* 0x0e18018012077fae */ /* 0x0003e200081a1618 */
[----:B------:R-:W-:-:S03]  /*1c20*/  ISETP.GE.AND P0, PT, R4, R121, PT ;  /* 0x000000790400720c */ /* 0x000fc60003f06270 */
[----:B------:R-:W0:Y:S01]  /*1c30*/  LDGDEPBAR ;  /* 0x00000000000079af */ /* 0x000e220000000000 */
[----:B------:R-:W-:Y:S02]  /*1c40*/  SEL R22, RZ, 0x1, !P0 ;  /* 0x00000001ff167807 */ /* 0x000fe40004000000 */
[----:B------:R-:W-:-:S04]  /*1c50*/  ISETP.GE.AND P0, PT, R2, R121, PT ;  /* 0x000000790200720c */ /* 0x000fc80003f06270 */
[----:B------:R-:W-:Y:S02]  /*1c60*/  SEL R20, RZ, 0x1, !P0 ;  /* 0x00000001ff147807 */ /* 0x000fe40004000000 */
[----:B------:R-:W-:-:S04]  /*1c70*/  ISETP.GE.AND P0, PT, R122, UR19, PT ;  /* 0x000000137a007c0c */ /* 0x000fc8000bf06270 */
[----:B------:R-:W-:Y:S02]  /*1c80*/  SEL R15, RZ, 0x2, P0 ;  /* 0x00000002ff0f7807 */ /* 0x000fe40000000000 */
[----:B------:R-:W-:Y:S02]  /*1c90*/  SEL R14, RZ, 0x4, P0 ;  /* 0x00000004ff0e7807 */ /* 0x000fe40000000000 */
[----:B------:R-:W-:Y:S02]  /*1ca0*/  SEL R13, RZ, 0x8, P0 ;  /* 0x00000008ff0d7807 */ /* 0x000fe40000000000 */
[----:B------:R-:W-:Y:S02]  /*1cb0*/  SEL R12, RZ, 0x100, P0 ;  /* 0x00000100ff0c7807 */ /* 0x000fe40000000000 */
[----:B------:R-:W-:Y:S02]  /*1cc0*/  SEL R9, RZ, 0x200, P0 ;  /* 0x00000200ff097807 */ /* 0x000fe40000000000 */
[----:B------:R-:W-:Y:S01]  /*1cd0*/  SEL R8, RZ, 0x400, P0 ;  /* 0x00000400ff087807 */ /* 0x000fe20000000000 */
[----:B------:R-:W-:-:S04]  /*1ce0*/  DEPBAR.LE SB0, 0x1 ;  /* 0x000080400000791a */ /* 0x000fc80000000000 */
[----:B-1----:R-:W-:Y:S01]  /*1cf0*/  SEL R7, RZ, 0x800, P0 ;  /* 0x00000800ff077807 */ /* 0x002fe20000000000 */
[----:B------:R-:W-:Y:S01]  /*1d00*/  BAR.SYNC.DEFER_BLOCKING 0x0 ;  /* 0x0000000000007b1d */ /* 0x000fe20000010000 */
[----:B------:R-:W-:Y:S02]  /*1d10*/  ISETP.LT.AND P0, PT, R5, UR14, !P0 ;  /* 0x0000000e05007c0c */ /* 0x000fe4000c701270 */
[----:B------:R-:W-:Y:S02]  /*1d20*/  SEL R8, R8, RZ, !P5 ;  /* 0x000000ff08087207 */ /* 0x000fe40006800000 */
[----:B------:R-:W-:Y:S02]  /*1d30*/  SEL R5, RZ, 0x1, !P0 ;  /* 0x00000001ff057807 */ /* 0x000fe40004000000 */
[----:B------:R-:W-:Y:S02]  /*1d40*/  LOP3.LUT P0, RZ, R101, 0xff, R16, 0xc8, !PT ;  /* 0x000000ff65ff7812 */ /* 0x000fe4000780c810 */
[----:B------:R-:W-:-:S02]  /*1d50*/  SEL R7, R7, RZ, !P1 ;  /* 0x000000ff07077207 */ /* 0x000fc40004800000 */
[----:B------:R-:W-:Y:S02]  /*1d60*/  SEL R17, RZ, 0x2, !P0 ;  /* 0x00000002ff117807 */ /* 0x000fe40004000000 */
[C---:B------:R-:W-:Y:S02]  /*1d70*/  LOP3.LUT P0, RZ, R101.reuse, 0xff, R22, 0xc8, !PT ;  /* 0x000000ff65ff7812 */ /* 0x040fe4000780c816 */
[----:B------:R-:W-:Y:S02]  /*1d80*/  CS2R R22, SRZ ;  /* 0x0000000000167805 */ /* 0x000fe4000001ff00 */
[----:B------:R-:W-:Y:S02]  /*1d90*/  SEL R16, RZ, 0x4, !P0 ;  /* 0x00000004ff107807 */ /* 0x000fe40004000000 */
[----:B------:R-:W-:-:S04]  /*1da0*/  LOP3.LUT P0, RZ, R101, 0xff, R20, 0xc8, !PT ;  /* 0x000000ff65ff7812 */ /* 0x000fc8000780c814 */
[----:B------:R-:W-:Y:S02]  /*1db0*/  SEL R20, RZ, 0x8, !P0 ;  /* 0x00000008ff147807 */ /* 0x000fe40004000000 */
[----:B------:R-:W-:-:S04]  /*1dc0*/  ISETP.NE.AND P0, PT, R101, RZ, PT ;  /* 0x000000ff6500720c */ /* 0x000fc80003f05270 */
[----:B------:R-:W-:-:S04]  /*1dd0*/  ISETP.GE.OR P0, PT, R121, R6, !P0 ;  /* 0x000000067900720c */ /* 0x000fc80004706670 */
[----:B------:R-:W-:Y:S02]  /*1de0*/  SEL R6, R17, RZ, P0 ;  /* 0x000000ff11067207 */ /* 0x000fe40000000000 */
[----:B------:R-:W-:-:S04]  /*1df0*/  ISETP.NE.AND P0, PT, R101, RZ, PT ;  /* 0x000000ff6500720c */ /* 0x000fc80003f05270 */
[----:B------:R-:W-:Y:S02]  /*1e00*/  ISETP.GE.OR P0, PT, R121, R4, !P0 ;  /* 0x000000047900720c */ /* 0x000fe40004706670 */
[----:B------:R-:W-:Y:S02]  /*1e10*/  SEL R4, R6, RZ, !P4 ;  /* 0x000000ff06047207 */ /* 0x000fe40006000000 */
[----:B------:R-:W1:Y:S01]  /*1e20*/  SHFL.IDX PT, R6, R3, RZ, 0x1f ;  /* 0x00001fff03067589 */ /* 0x000e6200000e0000 */
[----:B------:R-:W-:Y:S02]  /*1e30*/  SEL R16, R16, RZ, P0 ;  /* 0x000000ff10107207 */ /* 0x000fe40000000000 */
[----:B------:R-:W-:Y:S02]  /*1e40*/  ISETP.NE.AND P0, PT, R101, RZ, PT ;  /* 0x000000ff6500720c */ /* 0x000fe40003f05270 */
[----:B------:R-:W-:Y:S02]  /*1e50*/  SEL R16, R16, RZ, !P3 ;  /* 0x000000ff10107207 */ /* 0x000fe40005800000 */
[----:B------:R-:W-:-:S02]  /*1e60*/  ISETP.GE.OR P0, PT, R121, R2, !P0 ;  /* 0x000000027900720c */ /* 0x000fc40004706670 */
[----:B------:R-:W-:Y:S02]  /*1e70*/  ISETP.NE.AND P4, PT, R111, RZ, PT ;  /* 0x000000ff6f00720c */ /* 0x000fe40003f85270 */
[----:B------:R-:W-:Y:S02]  /*1e80*/  SEL R20, R20, RZ, P0 ;  /* 0x000000ff14147207 */ /* 0x000fe40000000000 */
[----:B------:R-:W-:Y:S02]  /*1e90*/  IADD3 R132, P0, PT, R18, UR8, RZ ;  /* 0x0000000812847c10 */ /* 0x000fe4000ff1e0ff */
[----:B------:R-:W-:Y:S02]  /*1ea0*/  SEL R20, R20, RZ, !P2 ;  /* 0x000000ff14147207 */ /* 0x000fe40005000000 */
[----:B------:R-:W-:Y:S02]  /*1eb0*/  IADD3.X R131, PT, PT, R19, UR9, RZ, P0, !PT ;  /* 0x0000000913837c10 */ /* 0x000fe400087fe4ff */
[----:B------:R-:W-:-:S02]  /*1ec0*/  CS2R R18, SRZ ;  /* 0x0000000000127805 */ /* 0x000fc4000001ff00 */
[----:B------:R-:W-:Y:S02]  /*1ed0*/  ISETP.GE.AND P0, PT, R121, UR19, PT ;  /* 0x0000001379007c0c */ /* 0x000fe4000bf06270 */
[----:B------:R-:W-:Y:S02]  /*1ee0*/  ISETP.NE.AND P2, PT, R113, RZ, PT ;  /* 0x000000ff7100720c */ /* 0x000fe40003f45270 */
[----:B------:R-:W-:Y:S02]  /*1ef0*/  SEL R4, R4, RZ, !P0 ;  /* 0x000000ff04047207 */ /* 0x000fe40004000000 */
[----:B-1----:R-:W-:Y:S02]  /*1f00*/  R2UR UR4, R6 ;  /* 0x00000000060472ca */ /* 0x002fe400000e0000 */
[----:B------:R-:W-:Y:S02]  /*1f10*/  SEL R17, R16, RZ, !P0 ;  /* 0x000000ff10117207 */ /* 0x000fe40004000000 */
[----:B------:R-:W-:-:S02]  /*1f20*/  SEL R105, R20, RZ, !P0 ;  /* 0x000000ff14697207 */ /* 0x000fc40004000000 */
[----:B------:R-:W-:Y:S02]  /*1f30*/  CS2R R20, SRZ ;  /* 0x0000000000147805 */ /* 0x000fe4000001ff00 */
[----:B------:R-:W-:Y:S02]  /*1f40*/  IADD3 R128, P0, PT, R10, UR10, RZ ;  /* 0x0000000a0a807c10 */ /* 0x000fe4000ff1e0ff */
[----:B------:R-:W-:Y:S02]  /*1f50*/  SEL R14, R14, RZ, !P2 ;  /* 0x000000ff0e0e7207 */ /* 0x000fe40005000000 */
[----:B------:R-:W-:Y:S02]  /*1f60*/  IADD3.X R129, PT, PT, R11, UR11, RZ, P0, !PT ;  /* 0x0000000b0b817c10 */ /* 0x000fe400087fe4ff */
[----:B------:R-:W-:Y:S01]  /*1f70*/  ISETP.NE.AND P0, PT, R114, RZ, PT ;  /* 0x000000ff7200720c */ /* 0x000fe20003f05270 */
[----:B------:R-:W-:Y:S01]  /*1f80*/  USHF.R.S32.HI UR33, URZ, 0x1f, UR4 ;  /* 0x0000001fff217899 */ /* 0x000fe20008011404 */
[----:B------:R-:W-:-:S02]  /*1f90*/  ISETP.NE.AND P3, PT, R112, RZ, PT ;  /* 0x000000ff7000720c */ /* 0x000fc40003f65270 */
[----:B------:R-:W-:Y:S01]  /*1fa0*/  SEL R10, R15, RZ, !P0 ;  /* 0x000000ff0f0a7207 */ /* 0x000fe20004000000 */
[----:B------:R-:W-:Y:S01]  /*1fb0*/  ULEA.HI UR33, UR33, UR4, URZ, 0x3 ;  /* 0x0000000421217291 */ /* 0x000fe2000f8f18ff */
[----:B------:R-:W-:Y:S02]  /*1fc0*/  SEL R2, RZ, 0x1, !P6 ;  /* 0x00000001ff027807 */ /* 0x000fe40007000000 */
[----:B------:R-:W-:Y:S01]  /*1fd0*/  IADD3 R5, PT, PT, R14, R10, R5 ;  /* 0x0000000a0e057210 */ /* 0x000fe20007ffe005 */
[----:B------:R-:W-:Y:S01]  /*1fe0*/  ULOP3.LUT UR23, UR33, 0xfff8, URZ, 0xc0, !UPT ;  /* 0x0000fff821177892 */ /* 0x000fe2000f8ec0ff */
[----:B------:R-:W-:Y:S02]  /*1ff0*/  ISETP.NE.AND P6, PT, R110, RZ, PT ;  /* 0x000000ff6e00720c */ /* 0x000fe40003fc5270 */
[----:B------:R-:W-:Y:S02]  /*2000*/  CS2R R14, SRZ ;  /* 0x00000000000e7805 */ /* 0x000fe4000001ff00 */
[----:B------:R-:W-:Y:S01]  /*2010*/  SEL R10, R13, RZ, !P3 ;  /* 0x000000ff0d0a7207 */ /* 0x000fe20005800000 */
[----:B------:R-:W-:Y:S01]  /*2020*/  UIADD3 UR23, UPT, UPT, UR4, -UR23, URZ ;  /* 0x8000001704177290 */ /* 0x000fe2000fffe0ff */
[----:B------:R-:W-:Y:S01]  /*2030*/  SEL R12, R12, RZ, !P4 ;  /* 0x000000ff0c0c7207 */ /* 0x000fe20006000000 */
[----:B------:R-:W-:Y:S01]  /*2040*/  USHF.R.S32.HI UR33, URZ, 0x3, UR33 ;  /* 0x00000003ff217899 */ /* 0x000fe20008011421 */
[----:B------:R-:W-:Y:S01]  /*2050*/  SEL R104, R9, RZ, !P6 ;  /* 0x000000ff09687207 */ /* 0x000fe20007000000 */
[----:B------:R-:W-:Y:S01]  /*2060*/  UPRMT UR4, UR23, 0x8880, URZ ;  /* 0x0000888017047896 */ /* 0x000fe200080000ff */
[----:B------:R-:W-:-:S02]  /*2070*/  IADD3 R5, PT, PT, R12, R10, R5 ;  /* 0x0000000a0c057210 */ /* 0x000fc40007ffe005 */
[----:B------:R-:W-:Y:S02]  /*2080*/  CS2R R12, SRZ ;  /* 0x00000000000c7805 */ /* 0x000fe4000001ff00 */
[----:B------:R-:W-:Y:S01]  /*2090*/  SHF.R.U32.HI R6, RZ, 0x3, R107 ;  /* 0x00000003ff067819 */ /* 0x000fe2000001166b */
[----:B------:R-:W-:Y:S01]  /*20a0*/  UPRMT UR4, UR4, 0x7710, URZ ;  /* 0x0000771004047896 */ /* 0x000fe200080000ff */
[----:B------:R-:W-:Y:S01]  /*20b0*/  IADD3 R104, PT, PT, R8, R104, R5 ;  /* 0x0000006808687210 */ /* 0x000fe20007ffe005 */
[----:B------:R-:W-:Y:S01]  /*20c0*/  IMAD.SHL.U32 R5, R103, 0x10, RZ ;  /* 0x0000001067057824 */ /* 0x000fe200078e00ff */
[----:B------:R-:W-:Y:S01]  /*20d0*/  LOP3.LUT R85, R6, 0x7, R103, 0x78, !PT ;  /* 0x0000000706557812 */ /* 0x000fe200078e7867 */
[----:B------:R-:W-:Y:S01]  /*20e0*/  USHF.R.U32.HI UR14, URZ, 0xd, UR4 ;  /* 0x0000000dff0e7899 */ /* 0x000fe20008011604 */
[----:B------:R-:W-:Y:S01]  /*20f0*/  IADD3 R2, PT, PT, R17, R4, R2 ;  /* 0x0000000411027210 */ /* 0x000fe20007ffe002 */
[----:B------:R-:W-:Y:S01]  /*2100*/  IMAD.IADD R104, R104, 0x1, R7 ;  /* 0x0000000168687824 */ /* 0x000fe200078e0207 */
[----:B------:R-:W-:Y:S01]  /*2110*/  LOP3.LUT R5, R5, 0x70, RZ, 0xc0, !PT ;  /* 0x0000007005057812 */ /* 0x000fe200078ec0ff */
[----:B------:R-:W-:Y:S01]  /*2120*/  ULOP3.LUT UR14, UR14, 0x3, URZ, 0xc0, !UPT ;  /* 0x000000030e0e7892 */ /* 0x000fe2000f8ec0ff */
[----:B------:R-:W-:Y:S01]  /*2130*/  IMAD R85, R6, 0x20, R85 ;  /* 0x0000002006557824 */ /* 0x000fe200078e0255 */
[----:B------:R-:W-:Y:S01]  /*2140*/  CS2R R16, SRZ ;  /* 0x0000000000107805 */ /* 0x000fe2000001ff00 */
[----:B------:R-:W-:Y:S01]  /*2150*/  IMAD.IADD R105, R2, 0x1, R105 ;  /* 0x0000000102697824 */ /* 0x000fe200078e0269 */
[----:B------:R-:W-:Y:S01]  /*2160*/  UIADD3 UR14, UPT, UPT, UR23, UR14, URZ ;  /* 0x0000000e170e7290 */ /* 0x000fe2000fffe0ff */
[----:B------:R-:W-:Y:S01]  /*2170*/  IMAD R84, R6, 0x400, R5 ;  /* 0x0000040006547824 */ /* 0x000fe200078e0205 */
[----:B------:R-:W-:-:S02]  /*2180*/  CS2R R10, SRZ ;  /* 0x00000000000a7805 */ /* 0x000fc4000001ff00 */
[----:B------:R-:W-:Y:S01]  /*2190*/  CS2R R8, SRZ ;  /* 0x0000000000087805 */ /* 0x000fe2000001ff00 */
[----:B------:R-:W-:Y:S01]  /*21a0*/  ULOP3.LUT UR4, UR14, 0xfffc, URZ, 0xc0, !UPT ;  /* 0x0000fffc0e047892 */ /* 0x000fe2000f8ec0ff */
[----:B------:R-:W-:Y:S01]  /*21b0*/  CS2R R6, SRZ ;  /* 0x0000000000067805 */ /* 0x000fe2000001ff00 */
[----:B------:R-:W-:Y:S01]  /*21c0*/  UPRMT UR14, UR14, 0x8880, URZ ;  /* 0x000088800e0e7896 */ /* 0x000fe200080000ff */
[----:B------:R-:W-:Y:S01]  /*21d0*/  CS2R R4, SRZ ;  /* 0x0000000000047805 */ /* 0x000fe2000001ff00 */
[----:B------:R-:W-:Y:S01]  /*21e0*/  UIADD3 UR4, UPT, UPT, URZ, -UR4, URZ ;  /* 0x80000004ff047290 */ /* 0x000fe2000fffe0ff */
[----:B------:R-:W-:Y:S01]  /*21f0*/  LEA R85, R85, UR5, 0x4 ;  /* 0x0000000555557c11 */ /* 0x000fe2000f8e20ff */
[----:B------:R-:W-:Y:S02]  /*2200*/  USHF.R.S32.HI UR14, URZ, 0x2, UR14 ;  /* 0x00000002ff0e7899 */ /* 0x000fe4000801140e */
[----:B------:R-:W-:Y:S02]  /*2210*/  UPRMT UR4, UR4, 0x7710, URZ ;  /* 0x0000771004047896 */ /* 0x000fe400080000ff */
[----:B------:R-:W-:-:S02]  /*2220*/  UPRMT UR31, UR14, 0x9910, URZ ;  /* 0x000099100e1f7896 */ /* 0x000fc400080000ff */
[----:B------:R-:W-:-:S04]  /*2230*/  UIADD3 UR4, UPT, UPT, UR23, UR4, URZ ;  /* 0x0000000417047290 */ /* 0x000fc8000fffe0ff */
[----:B------:R-:W-:-:S04]  /*2240*/  ULOP3.LUT UR32, UR4, 0xffff, URZ, 0xc0, !UPT ;  /* 0x0000ffff04207892 */ /* 0x000fc8000f8ec0ff */
[----:B------:R-:W-:Y:S01]  /*2250*/  UPRMT UR32, UR32, 0x8880, URZ ;  /* 0x0000888020207896 */ /* 0x000fe200080000ff */
[----:B------:R-:W-:Y:S11]  /*2260*/  BRA.U !UP0, `(.L_x_3) ;  /* 0x0000001508a87547 */ /* 0x000ff6000b800000 */
[----:B------:R-:W-:Y:S01]  /*2270*/  UPRMT UR4, UR4, 0x8880, URZ ;  /* 0x0000888004047896 */ /* 0x000fe200080000ff */
[----:B------:R-:W1:Y:S01]  /*2280*/  S2UR UR34, SR_CgaCtaId ;  /* 0x00000000002279c3 */ /* 0x000e620000008800 */
[----:B------:R-:W-:Y:S01]  /*2290*/  IMAD.SHL.U32 R69, R3, 0x10, RZ ;  /* 0x0000001003457824 */ /* 0x000fe200078e00ff */
[--C-:B------:R-:W-:Y:S01]  /*22a0*/  SHF.R.U32.HI R106, RZ, 0x1, R103.reuse ;  /* 0x00000001ff6a7819 */ /* 0x100fe20000011667 */
[----:B------:R-:W-:Y:S01]  /*22b0*/  IMAD.SHL.U32 R2, R103, 0x80, RZ ;  /* 0x0000008067027824 */ /* 0x000fe200078e00ff */
[----:B------:R-:W-:Y:S01]  /*22c0*/  USHF.R.U32.HI UR21, URZ, UR6, UR22 ;  /* 0x00000006ff157299 */ /* 0x000fe20008011616 */
[----:B------:R-:W-:Y:S01]  /*22d0*/  IMAD R55, R3, 0xe, R0 ;  /* 0x0000000e03377824 */ /* 0x000fe200078e0200 */
[----:B------:R-:W-:Y:S01]  /*22e0*/  ULEA UR6, UR33, UR4, 0x6 ;  /* 0x0000000421067291 */ /* 0x000fe2000f8e30ff */
[----:B------:R-:W-:Y:S01]  /*22f0*/  IMAD.SHL.U32 R71, R103, 0x2, RZ ;  /* 0x0000000267477824 */ /* 0x000fe200078e00ff */
[----:B------:R-:W-:Y:S01]  /*2300*/  LOP3.LUT R0, R69, 0x600, R2, 0xf8, !PT ;  /* 0x0000060045007812 */ /* 0x000fe200078ef802 */
[----:B------:R-:W-:Y:S01]  /*2310*/  ULEA UR5, UR33, UR31, 0x5 ;  /* 0x0000001f21057291 */ /* 0x000fe2000f8e28ff */
[C---:B------:R-:W-:Y:S01]  /*2320*/  LOP3.LUT R2, R103.reuse, 0x8, RZ, 0xc0, !PT ;  /* 0x0000000867027812 */ /* 0x040fe200078ec0ff */
[----:B------:R-:W2:Y:S01]  /*2330*/  LDCU UR4, c[0x0][0x3d4] ;  /* 0x00007a80ff0477ac */ /* 0x000ea20008000800 */
[----:B------:R-:W-:Y:S01]  /*2340*/  SHF.R.U32.HI R3, RZ, 0x2, R103 ;  /* 0x00000002ff037819 */ /* 0x000fe20000011667 */
[----:B------:R-:W-:Y:S01]  /*2350*/  IMAD.U32 R69, RZ, RZ, UR20 ;  /* 0x00000014ff457e24 */ /* 0x000fe2000f8e00ff */
[----:B------:R-:W-:Y:S01]  /*2360*/  LOP3.LUT R120, R106, 0x8, RZ, 0xc0, !PT ;  /* 0x000000086a787812 */ /* 0x000fe200078ec0ff */
[----:B------:R-:W-:Y:S01]  /*2370*/  USHF.L.U32 UR6, UR6, 0x5, URZ ;  /* 0x0000000506067899 */ /* 0x000fe200080006ff */
[----:B------:R-:W-:Y:S01]  /*2380*/  LOP3.LUT R3, R2, 0x1, R3, 0xf8, !PT ;  /* 0x0000000102037812 */ /* 0x000fe200078ef803 */
[----:B------:R-:W-:Y:S01]  /*2390*/  IMAD.U32 R100, RZ, RZ, UR21 ;  /* 0x00000015ff647e24 */ /* 0x000fe2000f8e00ff */
[----:B------:R-:W-:Y:S01]  /*23a0*/  LOP3.LUT R120, R120, 0x6, R71, 0xf8, !PT ;  /* 0x0000000678787812 */ /* 0x000fe200078ef847 */
[----:B------:R-:W-:Y:S01]  /*23b0*/  USHF.L.U32 UR5, UR5, 0x8, URZ ;  /* 0x0000000805057899 */ /* 0x000fe200080006ff */
[C---:B------:R-:W-:Y:S01]  /*23c0*/  LOP3.LUT R107, R103.reuse, 0x1f, RZ, 0xc0, !PT ;  /* 0x0000001f676b7812 */ /* 0x040fe200078ec0ff */
[----:B------:R-:W-:Y:S01]  /*23d0*/  ULEA UR6, UR6, UR18, 0x3 ;  /* 0x0000001206067291 */ /* 0x000fe2000f8e18ff */
[----:B------:R-:W-:Y:S01]  /*23e0*/  LOP3.LUT R120, R0, R3, R120, 0xf6, !PT ;  /* 0x0000000300787212 */ /* 0x000fe200078ef678 */
[----:B------:R-:W-:Y:S01]  /*23f0*/  IMAD.SHL.U32 R3, R103, 0x10, RZ ;  /* 0x0000001067037824 */ /* 0x000fe200078e00ff */
[----:B------:R-:W-:Y:S01]  /*2400*/  SHF.R.U32.HI R0, RZ, 0x3, R107 ;  /* 0x00000003ff007819 */ /* 0x000fe2000001166b */
[----:B------:R-:W-:Y:S01]  /*2410*/  UIADD3 UR29, UPT, UPT, UR18, 0x8000, URZ ;  /* 0x00008000121d7890 */ /* 0x000fe2000fffe0ff */
[----:B------:R-:W-:Y:S01]  /*2420*/  IMAD R102, R69, 0x40, R102 ;  /* 0x0000004045667824 */ /* 0x000fe200078e0266 */
[----:B------:R-:W-:Y:S01]  /*2430*/  UIADD3 UR30, UPT, UPT, UR30, -0x2, URZ ;  /* 0xfffffffe1e1e7890 */ /* 0x000fe2000fffe0ff */
[----:B------:R-:W-:Y:S01]  /*2440*/  IMAD R100, R100, 0x80, R55 ;  /* 0x0000008064647824 */ /* 0x000fe200078e0237 */
[----:B------:R-:W-:Y:S01]  /*2450*/  UMOV UR18, 0x400 ;  /* 0x0000040000127882 */ /* 0x000fe20000000000 */
[----:B------:R-:W-:Y:S01]  /*2460*/  LOP3.LUT R3, R3, 0x70, RZ, 0xc0, !PT ;  /* 0x0000007003037812 */ /* 0x000fe200078ec0ff */
[----:B-1----:R-:W-:Y:S01]  /*2470*/  ULEA UR18, UR34, UR18, 0x18 ;  /* 0x0000001222127291 */ /* 0x002fe2000f8ec0ff */
[----:B------:R-:W-:Y:S01]  /*2480*/  LOP3.LUT R55, R0, 0x7, R103, 0x78, !PT ;  /* 0x0000000700377812 */ /* 0x000fe200078e7867 */
[----:B--2---:R-:W-:Y:S01]  /*2490*/  VIADD R118, R102, UR4 ;  /* 0x0000000466767c36 */ /* 0x004fe20008000000 */
[----:B------:R-:W1:Y:S01]  /*24a0*/  LDS.128 R76, [R85+UR5+0x80] ;  /* 0x00008005554c7984 */ /* 0x000e620008000c00 */
[C---:B------:R-:W-:Y:S01]  /*24b0*/  IMAD R2, R0.reuse, 0x400, R3 ;  /* 0x0000040000027824 */ /* 0x040fe200078e0203 */
[----:B------:R-:W-:Y:S01]  /*24c0*/  UIADD3 UR4, UPT, UPT, UR18, 0xc000, URZ ;  /* 0x0000c00012047890 */ /* 0x000fe2000fffe0ff */
[----:B------:R-:W-:Y:S01]  /*24d0*/  IMAD R0, R0, 0x20, R55 ;  /* 0x0000002000007824 */ /* 0x000fe200078e0237 */
[----:B------:R2:W3:Y:S01]  /*24e0*/  LDS.128 R72, [R85+UR5] ;  /* 0x0000000555487984 */ /* 0x0004e20008000c00 */
[----:B------:R-:W-:Y:S01]  /*24f0*/  VIADD R86, R102, 0x30 ;  /* 0x0000003066567836 */ /* 0x000fe20000000000 */
[----:B------:R-:W-:Y:S01]  /*2500*/  ISETP.NE.AND P0, PT, RZ, UR30, PT ;  /* 0x0000001eff007c0c */ /* 0x000fe2000bf05270 */
[----:B------:R-:W-:Y:S01]  /*2510*/  IMAD.SHL.U32 R120, R120, 0x8, RZ ;  /* 0x0000000878787824 */ /* 0x000fe200078e00ff */
[----:B------:R-:W1:Y:S01]  /*2520*/  LDS.128 R80, [R84+UR6+0x80] ;  /* 0x0000800654507984 */ /* 0x000e620008000c00 */
[----:B------:R-:W-:-:S02]  /*2530*/  SHF.R.U32.HI R124, RZ, 0x3, R103 ;  /* 0x00000003ff7c7819 */ /* 0x000fc40000011667 */
[----:B------:R-:W-:Y:S02]  /*2540*/  CS2R R54, SRZ ;  /* 0x0000000000367805 */ /* 0x000fe4000001ff00 */
[----:B------:R-:W-:Y:S01]  /*2550*/  SEL R105, R105, RZ, P0 ;  /* 0x000000ff69697207 */ /* 0x000fe20000000000 */
[----:B------:R4:W1:Y:S01]  /*2560*/  LDS.128 R68, [R84+UR6] ;  /* 0x0000000654447984 */ /* 0x0008620008000c00 */
[----:B------:R-:W-:Y:S01]  /*2570*/  SEL R104, R104, RZ, P0 ;  /* 0x000000ff68687207 */ /* 0x000fe20000000000 */
[----:B------:R-:W-:Y:S01]  /*2580*/  VIADD R117, R118, 0x10 ;  /* 0x0000001076757836 */ /* 0x000fe20000000000 */
[----:B------:R-:W-:Y:S01]  /*2590*/  LOP3.LUT R123, R124, 0x4, RZ, 0xc0, !PT ;  /* 0x000000047c7b7812 */ /* 0x000fe200078ec0ff */
[----:B------:R-:W-:Y:S01]  /*25a0*/  VIADD R116, R118, 0x20 ;  /* 0x0000002076747836 */ /* 0x000fe20000000000 */
[----:B------:R-:W-:Y:S01]  /*25b0*/  LOP3.LUT R3, R2, 0x40, RZ, 0x3c, !PT ;  /* 0x0000004002037812 */ /* 0x000fe200078e3cff */
[----:B------:R-:W-:Y:S01]  /*25c0*/  VIADD R115, R118, 0x30 ;  /* 0x0000003076737836 */ /* 0x000fe20000000000 */
[----:B------:R-:W-:Y:S01]  /*25d0*/  LOP3.LUT R119, R120, 0x8, RZ, 0x3c, !PT ;  /* 0x0000000878777812 */ /* 0x000fe200078e3cff */
[----:B------:R-:W-:Y:S01]  /*25e0*/  UMOV UR28, URZ ;  /* 0x000000ff001c7c82 */ /* 0x000fe20008000000 */
[----:B------:R-:W-:Y:S01]  /*25f0*/  LEA R0, R0, UR4, 0x4 ;  /* 0x0000000400007c11 */ /* 0x000fe2000f8e20ff */
[----:B------:R-:W-:Y:S01]  /*2600*/  UMOV UR27, 0x2 ;  /* 0x00000002001b7882 */ /* 0x000fe20000000000 */
[----:B------:R-:W-:Y:S01]  /*2610*/  LEA R125, R125, UR4, 0x3 ;  /* 0x000000047d7d7c11 */ /* 0x000fe2000f8e18ff */
[----:B------:R-:W-:Y:S01]  /*2620*/  UMOV UR26, 0x4000 ;  /* 0x00004000001a7882 */ /* 0x000fe20000000000 */
[----:B------:R-:W-:Y:S01]  /*2630*/  ISETP.GE.AND P6, PT, R86, UR15, PT ;  /* 0x0000000f56007c0c */ /* 0x000fe2000bfc6270 */
[----:B------:R-:W1:Y:S01]  /*2640*/  LDCU UR14, c[0x0][0x380] ;  /* 0x00007000ff0e77ac */ /* 0x000e620008000800 */
[----:B--2---:R-:W-:Y:S01]  /*2650*/  VIADD R85, R102, 0x20 ;  /* 0x0000002066557836 */ /* 0x004fe20000000000 */
[----:B------:R-:W-:Y:S01]  /*2660*/  UMOV UR23, 0xffffc000 ;  /* 0xffffc00000177882 */ /* 0x000fe20000000000 */
[----:B------:R-:W-:-:S03]  /*2670*/  UMOV UR22, 0x4000 ;  /* 0x0000400000167882 */ /* 0x000fc60000000000 */
[----:B------:R-:W-:Y:S01]  /*2680*/  ISETP.GE.AND P5, PT, R85, UR15, PT ;  /* 0x0000000f55007c0c */ /* 0x000fe2000bfa6270 */
[----:B----4-:R-:W-:-:S05]  /*2690*/  VIADD R84, R102, 0x10 ;  /* 0x0000001066547836 */ /* 0x010fca0000000000 */
[----:B------:R-:W-:-:S13]  /*26a0*/  ISETP.GE.AND P4, PT, R84, UR15, PT ;  /* 0x0000000f54007c0c */ /* 0x000fda000bf86270 */
.L_x_4:
[----:B------:R-:W-:-:S04]  /*26b0*/  DEPBAR.LE SB5, 0xc ;  /* 0x0000d3000000791a */ /* 0x000fc80000000000 */
[C---:B-1-3--:R-:W5:Y:S01]  /*26c0*/  DMMA.8x8x4 R4, R68.reuse, R72, R4 ;  /* 0x000000484404723f */ /* 0x04af620000000004 */
[----:B--2---:R-:W-:Y:S01]  /*26d0*/  LDS.128 R92, [R2+UR6+0x1000] ;  /* 0x00100006025c7984 */ /* 0x004fe20008000c00 */
[----:B------:R-:W-:Y:S02]  /*26e0*/  UIADD3 UR28, UPT, UPT, UR28, 0x1, URZ ;  /* 0x000000011c1c7890 */ /* 0x000fe4000fffe0ff */
[----:B------:R-:W-:Y:S01]  /*26f0*/  IADD3 R138, P0, PT, R128, UR12, RZ ;  /* 0x0000000c808a7c10 */ /* 0x000fe2000ff1e0ff */
[----:B------:R-:W-:Y:S01]  /*2700*/  IMAD.MOV.U32 R135, RZ, RZ, R131 ;  /* 0x000000ffff877224 */ /* 0x000fe200078e0083 */
[----:B------:R-:W-:Y:S01]  /*2710*/  UISETP.NE.AND UP0, UPT, UR28, 0x3, UPT ;  /* 0x000000031c00788c */ /* 0x000fe2000bf05270 */
[----:B------:R-:W-:Y:S01]  /*2720*/  VIADD R127, R2, UR6 ;  /* 0x00000006027f7c36 */ /* 0x000fe20008000000 */
[----:B------:R-:W-:Y:S01]  /*2730*/  IADD3.X R139, PT, PT, R129, UR13, RZ, P0, !PT ;  /* 0x0000000d818b7c10 */ /* 0x000fe200087fe4ff */
[----:B------:R-:W1:Y:S01]  /*2740*/  LDS.128 R84, [R0+UR5+0x800] ;  /* 0x0008000500547984 */ /* 0x000e620008000c00 */
[----:B------:R-:W-:Y:S01]  /*2750*/  VIADD R131, R120, UR29 ;  /* 0x0000001d78837c36 */ /* 0x000fe20008000000 */
[----:B------:R-:W-:Y:S01]  /*2760*/  USEL UR35, UR23, 0x2000, !UP0 ;  /* 0x0000200017237887 */ /* 0x000fe2000c000000 */
[----:B------:R-:W-:Y:S01]  /*2770*/  VIADD R126, R0, UR5 ;  /* 0x00000005007e7c36 */ /* 0x000fe20008000000 */
[----:B------:R-:W-:Y:S01]  /*2780*/  USEL UR34, UR22, 0xffff8000, UP0 ;  /* 0xffff800016227887 */ /* 0x000fe20008000000 */
[----:B------:R-:W-:Y:S01]  /*2790*/  IMAD.MOV.U32 R134, RZ, RZ, R132 ;  /* 0x000000ffff867224 */ /* 0x000fe200078e0084 */
[----:B------:R-:W-:Y:S01]  /*27a0*/  ISETP.NE.AND P1, PT, R101, RZ, PT ;  /* 0x000000ff6500720c */ /* 0x000fe20003f25270 */
[C---:B------:R-:W5:Y:S01]  /*27b0*/  DMMA.8x8x4 R8, R68.reuse, R74, R8 ;  /* 0x0000004a4408723f */ /* 0x040f620000000008 */
[----:B------:R-:W1:Y:S01]  /*27c0*/  LDS.128 R88, [R0+UR5+0x880] ;  /* 0x0008800500587984 */ /* 0x000e620008000c00 */
[----:B------:R-:W-:Y:S02]  /*27d0*/  UIADD3 UR27, UPT, UPT, UR27, 0x1, URZ ;  /* 0x000000011b1b7890 */ /* 0x000fe4000fffe0ff */
[C---:B------:R-:W-:Y:S01]  /*27e0*/  IMAD.SHL.U32 R130, R104.reuse, 0x8, RZ ;  /* 0x0000000868827824 */ /* 0x040fe200078e00ff */
[----:B------:R-:W-:Y:S01]  /*27f0*/  USEL UR28, UR28, URZ, UP0 ;  /* 0x000000ff1c1c7287 */ /* 0x000fe20008000000 */
[----:B------:R-:W-:Y:S01]  /*2800*/  IMAD.SHL.U32 R132, R104, 0x4, RZ ;  /* 0x0000000468847824 */ /* 0x000fe200078e00ff */
[----:B------:R-:W-:Y:S01]  /*2810*/  UISETP.NE.AND UP1, UPT, UR27, 0x3, UPT ;  /* 0x000000031b00788c */ /* 0x000fe2000bf25270 */
[----:B------:R-:W-:Y:S01]  /*2820*/  VIADD R121, R121, 0x10 ;  /* 0x0000001079797836 */ /* 0x000fe20000000000 */
[----:B------:R-:W2:Y:S01]  /*2830*/  LDS.128 R96, [R2+UR6+0x1080] ;  /* 0x0010800602607984 */ /* 0x000ea20008000c00 */
[----:B------:R-:W-:Y:S01]  /*2840*/  LOP3.LUT P0, RZ, R130, 0x8, RZ, 0xc0, !PT ;  /* 0x0000000882ff7812 */ /* 0x000fe2000780c0ff */
[----:B------:R-:W-:Y:S01]  /*2850*/  VIADD R130, R125, UR26 ;  /* 0x0000001a7d827c36 */ /* 0x000fe20008000000 */
[----:B------:R-:W-:Y:S01]  /*2860*/  UISETP.GT.AND UP0, UPT, UR30, -0x1, UPT ;  /* 0xffffffff1e00788c */ /* 0x000fe2000bf04270 */
[C---:B------:R-:W-:Y:S01]  /*2870*/  ISETP.GE.OR P1, PT, R121.reuse, R118, !P1 ;  /* 0x000000767900720c */ /* 0x040fe20004f26670 */
[----:B------:R-:W-:Y:S01]  /*2880*/  VIADD R122, R122, 0x10 ;  /* 0x000000107a7a7836 */ /* 0x000fe20000000000 */
[----:B------:R-:W-:Y:S01]  /*2890*/  ISETP.GE.AND P3, PT, R121, UR19, PT ;  /* 0x0000001379007c0c */ /* 0x000fe2000bf66270 */
[C---:B------:R-:W5:Y:S01]  /*28a0*/  DMMA.8x8x4 R12, R68.reuse, R76, R12 ;  /* 0x0000004c440c723f */ /* 0x040f62000000000c */
[----:B------:R-:W-:Y:S02]  /*28b0*/  UIADD3 UR4, UPT, UPT, UR30, -0x1, URZ ;  /* 0xffffffff1e047890 */ /* 0x000fe4000fffe0ff */
[----:B------:R-:W-:Y:S01]  /*28c0*/  ISETP.LT.AND P2, PT, R102, UR15, !P3 ;  /* 0x0000000f66007c0c */ /* 0x000fe2000df41270 */
[----:B------:R-:W-:Y:S02]  /*28d0*/  UIADD3 UR37, UPT, UPT, UR26, -0x4000, URZ ;  /* 0xffffc0001a257890 */ /* 0x000fe4000fffe0ff */
[----:B------:R-:W-:Y:S01]  /*28e0*/  UIADD3 UR36, UPT, UPT, UR29, -0x8000, URZ ;  /* 0xffff80001d247890 */ /* 0x000fe2000fffe0ff */
[----:B------:R-:W-:Y:S01]  /*28f0*/  @!PT LDS RZ, [RZ] ;  /* 0x00000000fffff984 */ /* 0x000fe20000000800 */
[----:B------:R-:W-:Y:S01]  /*2900*/  @!PT LDS RZ, [RZ] ;  /* 0x00000000fffff984 */ /* 0x000fe20000000800 */
[----:B------:R-:W-:Y:S01]  /*2910*/  @!PT LDS RZ, [RZ] ;  /* 0x00000000fffff984 */ /* 0x000fe20000000800 */
[----:B------:R3:W-:Y:S01]  /*2920*/  LDGSTS.E.LTC128B.64 [R131], desc[UR24][R128.64], P0 ;  /* 0x0000000080837fae */ /* 0x0007e200081a1618 */
[----:B------:R-:W-:Y:S01]  /*2930*/  IADD3 R136, P0, PT, R138, UR12, RZ ;  /* 0x0000000c8a887c10 */ /* 0x000fe2000ff1e0ff */
[----:B------:R-:W-:Y:S02]  /*2940*/  @UP1 UIADD3 UR37, UPT, UPT, UR26, 0x2000, URZ ;  /* 0x000020001a251890 */ /* 0x000fe4000fffe0ff */
[----:B------:R-:W-:Y:S01]  /*2950*/  @UP1 UIADD3 UR36, UPT, UPT, UR29, 0x4000, URZ ;  /* 0x000040001d241890 */ /* 0x000fe2000fffe0ff */
[----:B------:R-:W-:Y:S01]  /*2960*/  IADD3.X R137, PT, PT, R139, UR13, RZ, P0, !PT ;  /* 0x0000000d8b897c10 */ /* 0x000fe200087fe4ff */
[----:B------:R-:W-:Y:S01]  /*2970*/  USEL UR27, UR27, URZ, UP1 ;  /* 0x000000ff1b1b7287 */ /* 0x000fe20008800000 */
[----:B------:R-:W-:Y:S01]  /*2980*/  LOP3.LUT P0, RZ, R132, 0x8, RZ, 0xc0, !PT ;  /* 0x0000000884ff7812 */ /* 0x000fe2000780c0ff */
[----:B------:R-:W-:Y:S01]  /*2990*/  IMAD.SHL.U32 R132, R105, 0x8, RZ ;  /* 0x0000000869847824 */ /* 0x000fe200078e00ff */
[-C--:B------:R-:W5:Y:S01]  /*29a0*/  DMMA.8x8x4 R16, R68, R78.reuse, R16 ;  /* 0x0000004e4410723f */ /* 0x080f620000000010 */
[----:B------:R-:W-:Y:S01]  /*29b0*/  UMOV UR26, UR37 ;  /* 0x00000025001a7c82 */ /* 0x000fe20008000000 */
[----:B------:R-:W-:Y:S09]  /*29c0*/  UMOV UR30, UR4 ;  /* 0x00000004001e7c82 */ /* 0x000ff20008000000 */
[----:B------:R4:W-:Y:S01]  /*29d0*/  LDGSTS.E.LTC128B.64 [R131+0x400], desc[UR24][R138.64], P0 ;  /* 0x004000008a837fae */ /* 0x0009e200081a1618 */
[----:B------:R-:W-:Y:S04]  /*29e0*/  DEPBAR.LE SB5, 0xc ;  /* 0x0000d3000000791a */ /* 0x000fe80000000000 */
[C---:B------:R-:W5:Y:S04]  /*29f0*/  DMMA.8x8x4 R20, R70.reuse, R78, R20 ;  /* 0x0000004e4614723f */ /* 0x040f680000000014 */
[----:B------:R-:W-:Y:S01]  /*2a00*/  LOP3.LUT P0, RZ, R132, 0x8, RZ, 0xc0, !PT ;  /* 0x0000000884ff7812 */ /* 0x000fe2000780c0ff */
[----:B---3--:R-:W-:Y:S01]  /*2a10*/  IMAD.SHL.U32 R128, R104, 0x2, RZ ;  /* 0x0000000268807824 */ /* 0x008fe200078e00ff */
[----:B------:R-:W-:Y:S10]  /*2a20*/  SHF.R.U32.HI R129, RZ, 0x5, R104 ;  /* 0x00000005ff817819 */ /* 0x000ff40000011668 */
[C---:B------:R-:W5:Y:S01]  /*2a30*/  DMMA.8x8x4 R24, R70.reuse, R76, R24 ;  /* 0x0000004c4618723f */ /* 0x040f620000000018 */
[----:B------:R-:W-:Y:S03]  /*2a40*/  LDGSTS.E.LTC128B.64 [R130], desc[UR24][R134.64], P0 ;  /* 0x0000000086827fae */ /* 0x000fe600081a1618 */
[----:B----4-:R-:W-:Y:S04]  /*2a50*/  IADD3 R138, P0, PT, R136, UR12, RZ ;  /* 0x0000000c888a7c10 */ /* 0x010fe8000ff1e0ff */
[----:B------:R-:W-:Y:S08]  /*2a60*/  IADD3.X R139, PT, PT, R137, UR13, RZ, P0, !PT ;  /* 0x0000000d898b7c10 */ /* 0x000ff000087fe4ff */
[C---:B------:R-:W5:Y:S03]  /*2a70*/  DMMA.8x8x4 R28, R70.reuse, R74, R28 ;  /* 0x0000004a461c723f */ /* 0x040f66000000001c */
[----:B------:R-:W-:Y:S01]  /*2a80*/  LOP3.LUT P0, RZ, R128, 0x8, RZ, 0xc0, !PT ;  /* 0x0000000880ff7812 */ /* 0x000fe2000780c0ff */
[----:B------:R-:W-:Y:S11]  /*2a90*/  IMAD.SHL.U32 R128, R105, 0x4, RZ ;  /* 0x0000000469807824 */ /* 0x000ff600078e00ff */
[----:B------:R-:W-:Y:S01]  /*2aa0*/  @!UPT UIADD3 URZ, UPT, UPT, URZ, URZ, URZ ;  /* 0x000000fffffff290 */ /* 0x000fe2000fffe0ff */
[-C--:B------:R3:W5:Y:S02]  /*2ab0*/  DMMA.8x8x4 R32, R70, R72.reuse, R32 ;  /* 0x000000484620723f */ /* 0x0807640000000020 */
[----:B---3--:R-:W-:Y:S01]  /*2ac0*/  LDS.128 R68, [R3+UR6+0x2000] ;  /* 0x0020000603447984 */ /* 0x008fe20008000c00 */
[----:B------:R-:W-:Y:S11]  /*2ad0*/  DEPBAR.LE SB5, 0xc ;  /* 0x0000d3000000791a */ /* 0x000ff60000000000 */
[----:B------:R-:W-:Y:S02]  /*2ae0*/  @!UPT UIADD3 URZ, UPT, UPT, URZ, URZ, URZ ;  /* 0x000000fffffff290 */ /* 0x000fe4000fffe0ff */
[C---:B------:R-:W5:Y:S11]  /*2af0*/  DMMA.8x8x4 R36, R80.reuse, R72, R36 ;  /* 0x000000485024723f */ /* 0x040f760000000024 */
[----:B------:R-:W-:Y:S05]  /*2b00*/  @!UPT UIADD3 URZ, UPT, UPT, URZ, URZ, URZ ;  /* 0x000000fffffff290 */ /* 0x000fea000fffe0ff */
[C---:B------:R-:W5:Y:S11]  /*2b10*/  DMMA.8x8x4 R40, R80.reuse, R74, R40 ;  /* 0x0000004a5028723f */ /* 0x040f760000000028 */
[----:B------:R-:W-:Y:S05]  /*2b20*/  @!UPT UIADD3 URZ, UPT, UPT, URZ, URZ, URZ ;  /* 0x000000fffffff290 */ /* 0x000fea000fffe0ff */
[C---:B------:R-:W5:Y:S11]  /*2b30*/  DMMA.8x8x4 R44, R80.reuse, R76, R44 ;  /* 0x0000004c502c723f */ /* 0x040f76000000002c */
[----:B------:R-:W-:Y:S05]  /*2b40*/  @!UPT UIADD3 URZ, UPT, UPT, URZ, URZ, URZ ;  /* 0x000000fffffff290 */ /* 0x000fea000fffe0ff */
[-C--:B------:R-:W5:Y:S01]  /*2b50*/  DMMA.8x8x4 R48, R80, R78.reuse, R48 ;  /* 0x0000004e5030723f */ /* 0x080f620000000030 */
[----:B------:R-:W-:Y:S11]  /*2b60*/  DEPBAR.LE SB5, 0xc ;  /* 0x0000d3000000791a */ /* 0x000ff60000000000 */
[----:B------:R-:W-:Y:S04]  /*2b70*/  @!UPT UIADD3 URZ, UPT, UPT, URZ, URZ, URZ ;  /* 0x000000fffffff290 */ /* 0x000fe8000fffe0ff */
[C---:B------:R-:W5:Y:S11]  /*2b80*/  DMMA.8x8x4 R52, R82.reuse, R78, R52 ;  /* 0x0000004e5234723f */ /* 0x040f760000000034 */
[----:B------:R-:W-:Y:S05]  /*2b90*/  @!UPT UIADD3 URZ, UPT, UPT, URZ, URZ, URZ ;  /* 0x000000fffffff290 */ /* 0x000fea000fffe0ff */
[C---:B------:R3:W5:Y:S02]  /*2ba0*/  DMMA.8x8x4 R56, R82.reuse, R76, R56 ;  /* 0x0000004c5238723f */ /* 0x0407640000000038 */
[----:B---3--:R-:W-:Y:S11]  /*2bb0*/  LDS.128 R76, [R0+UR5+0x1080] ;  /* 0x00108005004c7984 */ /* 0x008ff60008000c00 */
[----:B------:R-:W-:Y:S03]  /*2bc0*/  @!UPT UIADD3 URZ, UPT, UPT, URZ, URZ, URZ ;  /* 0x000000fffffff290 */ /* 0x000fe6000fffe0ff */
[C---:B------:R-:W5:Y:S11]  /*2bd0*/  DMMA.8x8x4 R60, R82.reuse, R74, R60 ;  /* 0x0000004a523c723f */ /* 0x040f76000000003c */
[----:B------:R-:W-:Y:S05]  /*2be0*/  @!UPT UIADD3 URZ, UPT, UPT, URZ, URZ, URZ ;  /* 0x000000fffffff290 */ /* 0x000fea000fffe0ff */
[----:B------:R3:W5:Y:S02]  /*2bf0*/  DMMA.8x8x4 R64, R82, R72, R64 ;  /* 0x000000485240723f */ /* 0x0007640000000040 */
[----:B---3--:R-:W3:Y:S08]  /*2c00*/  LDS.128 R72, [R0+UR5+0x1000] ;  /* 0x0010000500487984 */ /* 0x008ef00008000c00 */
[----:B------:R-:W4:Y:S01]  /*2c10*/  LDS.128 R80, [R3+UR6+0x2080] ;  /* 0x0020800603507984 */ /* 0x000f220008000c00 */
[----:B------:R-:W-:-:S05]  /*2c20*/  DEPBAR.LE SB5, 0xc ;  /* 0x0000d3000000791a */ /* 0x000fca0000000000 */
[C---:B-1----:R-:W5:Y:S02]  /*2c30*/  DMMA.8x8x4 R4, R94.reuse, R84, R4 ;  /* 0x000000545e04723f */ /* 0x042f640000000004 */
[----:B------:R-:W-:Y:S01]  /*2c40*/  @!PT LDS RZ, [RZ] ;  /* 0x00000000fffff984 */ /* 0x000fe20000000800 */
[----:B------:R-:W-:Y:S01]  /*2c50*/  @!PT LDS RZ, [RZ] ;  /* 0x00000000fffff984 */ /* 0x000fe20000000800 */
[----:B------:R-:W-:Y:S01]  /*2c60*/  @!PT LDS RZ, [RZ] ;  /* 0x00000000fffff984 */ /* 0x000fe20000000800 */
[----:B------:R-:W-:Y:S02]  /*2c70*/  LDGSTS.E.LTC128B.64 [R131+0x800], desc[UR24][R136.64], P0 ;  /* 0x0080000088837fae */ /* 0x000fe400081a1618 */
[----:B------:R-:W-:Y:S04]  /*2c80*/  IADD3 R132, P0, PT, R138, UR12, RZ ;  /* 0x0000000c8a847c10 */ /* 0x000fe8000ff1e0ff */
[----:B------:R-:W-:Y:S02]  /*2c90*/  IADD3.X R133, PT, PT, R139, UR13, RZ, P0, !PT ;  /* 0x0000000d8b857c10 */ /* 0x000fe400087fe4ff */
[----:B------:R-:W-:Y:S06]  /*2ca0*/  LOP3.LUT P0, RZ, R104, 0x8, RZ, 0xc0, !PT ;  /* 0x0000000868ff7812 */ /* 0x000fec000780c0ff */
[C---:B------:R-:W5:Y:S07]  /*2cb0*/  DMMA.8x8x4 R8, R94.reuse, R86, R8 ;  /* 0x000000565e08723f */ /* 0x040f6e0000000008 */
[----:B------:R1:W-:Y:S01]  /*2cc0*/  LDGSTS.E.LTC128B.64 [R131+0xc00], desc[UR24][R138.64], P0 ;  /* 0x00c000008a837fae */ /* 0x0003e200081a1618 */
[----:B------:R-:W-:Y:S08]  /*2cd0*/  LOP3.LUT P0, RZ, R128, 0x8, RZ, 0xc0, !PT ;  /* 0x0000000880ff7812 */ /* 0x000ff0000780c0ff */
[C---:B------:R-:W5:Y:S05]  /*2ce0*/  DMMA.8x8x4 R12, R94.reuse, R88, R12 ;  /* 0x000000585e0c723f */ /* 0x040f6a000000000c */
[----:B------:R-:W-:Y:S01]  /*2cf0*/  LDGSTS.E.LTC128B.64 [R130+0x80], desc[UR24][R134.64+0x80], P0 ;  /* 0x0008008086827fae */ /* 0x000fe200081a1618 */
[----:B------:R-:W-:Y:S04]  /*2d00*/  ISETP.GE.AND P0, PT, R118, R121, PT ;  /* 0x000000797600720c */ /* 0x000fe80003f06270 */
[----:B------:R-:W-:Y:S06]  /*2d10*/  SEL R128, RZ, 0x1, !P0 ;  /* 0x00000001ff807807 */ /* 0x000fec0004000000 */
[-C--:B------:R-:W5:Y:S03]  /*2d20*/  DMMA.8x8x4 R16, R94, R90.reuse, R16 ;  /* 0x0000005a5e10723f */ /* 0x080f660000000010 */
[----:B------:R-:W-:Y:S01]  /*2d30*/  LOP3.LUT P0, RZ, R101, 0xff, R128, 0xc8, !PT ;  /* 0x000000ff65ff7812 */ /* 0x000fe2000780c880 */
[----:B------:R-:W-:Y:S01]  /*2d40*/  VIADD R128, R119, UR29 ;  /* 0x0000001d77807c36 */ /* 0x000fe20008000000 */
[----:B------:R-:W-:Y:S02]  /*2d50*/  UMOV UR29, UR36 ;  /* 0x00000024001d7c82 */ /* 0x000fe40008000000 */
[----:B------:R-:W-:Y:S02]  /*2d60*/  PLOP3.LUT P1, PT, P0, P2, P1, 0x80, 0x0 ;  /* 0x000000000000781c */ /* 0x000fe40000725010 */
[----:B-1----:R-:W-:Y:S02]  /*2d70*/  IADD3 R138, P0, PT, R132, UR12, RZ ;  /* 0x0000000c848a7c10 */ /* 0x002fe4000ff1e0ff */
[----:B------:R-:W-:Y:S01]  /*2d80*/  ISETP.NE.AND P2, PT, R101, RZ, PT ;  /* 0x000000ff6500720c */ /* 0x000fe20003f45270 */
[----:B------:R-:W-:Y:S04]  /*2d90*/  DEPBAR.LE SB5, 0xc ;  /* 0x0000d3000000791a */ /* 0x000fe80000000000 */
[C---:B------:R-:W5:Y:S04]  /*2da0*/  DMMA.8x8x4 R20, R92.reuse, R90, R20 ;  /* 0x0000005a5c14723f */ /* 0x040f680000000014 */
[----:B------:R-:W-:Y:S02]  /*2db0*/  IADD3.X R139, PT, PT, R133, UR13, RZ, P0, !PT ;  /* 0x0000000d858b7c10 */ /* 0x000fe400087fe4ff */
[----:B------:R-:W-:Y:S02]  /*2dc0*/  LOP3.LUT P0, RZ, R129, 0x8, RZ, 0xc0, !PT ;  /* 0x0000000881ff7812 */ /* 0x000fe4000780c0ff */
[----:B------:R-:W-:Y:S08]  /*2dd0*/  SHF.R.U32.HI R129, RZ, 0x6, R104 ;  /* 0x00000006ff817819 */ /* 0x000ff00000011668 */
[C---:B------:R-:W5:Y:S11]  /*2de0*/  DMMA.8x8x4 R24, R92.reuse, R88, R24 ;  /* 0x000000585c18723f */ /* 0x040f760000000018 */
[----:B------:R-:W-:Y:S05]  /*2df0*/  @!UPT UIADD3 URZ, UPT, UPT, URZ, URZ, URZ ;  /* 0x000000fffffff290 */ /* 0x000fea000fffe0ff */
[C---:B------:R-:W5:Y:S11]  /*2e00*/  DMMA.8x8x4 R28, R92.reuse, R86, R28 ;  /* 0x000000565c1c723f */ /* 0x040f76000000001c */
[----:B------:R-:W-:Y:S05]  /*2e10*/  @!UPT UIADD3 URZ, UPT, UPT, URZ, URZ, URZ ;  /* 0x000000fffffff290 */ /* 0x000fea000fffe0ff */
[-C--:B------:R1:W5:Y:S02]  /*2e20*/  DMMA.8x8x4 R32, R92, R84.reuse, R32 ;  /* 0x000000545c20723f */ /* 0x0803640000000020 */
[----:B-1----:R-:W-:Y:S01]  /*2e30*/  LDS.128 R92, [R3+UR6+0x3000] ;  /* 0x00300006035c7984 */ /* 0x002fe20008000c00 */
[----:B------:R-:W-:Y:S11]  /*2e40*/  DEPBAR.LE SB5, 0xc ;  /* 0x0000d3000000791a */ /* 0x000ff60000000000 */
[----:B------:R-:W-:Y:S02]  /*2e50*/  @!UPT UIADD3 URZ, UPT, UPT, URZ, URZ, URZ ;  /* 0x000000fffffff290 */ /* 0x000fe4000fffe0ff */
[C---:B--2---:R-:W5:Y:S11]  /*2e60*/  DMMA.8x8x4 R36, R98.reuse, R84, R36 ;  /* 0x000000546224723f */ /* 0x044f760000000024 */
        /* <DEDUP_REMOVED lines=11> */
[----:B-1----:R-:W-:Y:S11]  /*2f20*/  LDS.128 R88, [R0+UR5+0x1880] ;  /* 0x0018800500587984 */ /* 0x002ff60008000c00 */
[----:B------:R-:W-:Y:S03]  /*2f30*/  @!UPT UIADD3 URZ, UPT, UPT, URZ, URZ, URZ ;  /* 0x000000fffffff290 */ /* 0x000fe6000fffe0ff */
[C---:B------:R-:W5:Y:S11]  /*2f40*/  DMMA.8x8x4 R60, R96.reuse, R86, R60 ;  /* 0x00000056603c723f */ /* 0x040f76000000003c */
[----:B------:R-:W-:Y:S05]  /*2f50*/  @!UPT UIADD3 URZ, UPT, UPT, URZ, URZ, URZ ;  /* 0x000000fffffff290 */ /* 0x000fea000fffe0ff */
[----:B------:R1:W5:Y:S02]  /*2f60*/  DMMA.8x8x4 R64, R96, R84, R64 ;  /* 0x000000546040723f */ /* 0x0003640000000040 */
[----:B-1----:R-:W1:Y:S01]  /*2f70*/  LDS.128 R84, [R0+UR5+0x1800] ;  /* 0x0018000500547984 */ /* 0x002e620008000c00 */
[----:B------:R-:W-:Y:S07]  /*2f80*/  UIADD3 UR5, UPT, UPT, UR35, UR5, URZ ;  /* 0x0000000523057290 */ /* 0x000fee000fffe0ff */
[----:B------:R-:W2:Y:S01]  /*2f90*/  LDS.128 R96, [R3+UR6+0x3080] ;  /* 0x0030800603607984 */ /* 0x000ea20008000c00 */
[----:B------:R-:W-:Y:S01]  /*2fa0*/  UIADD3 UR6, UPT, UPT, UR34, UR6, URZ ;  /* 0x0000000622067290 */ /* 0x000fe2000fffe0ff */
[----:B------:R-:W-:-:S04]  /*2fb0*/  DEPBAR.LE SB5, 0xc ;  /* 0x0000d3000000791a */ /* 0x000fc80000000000 */
[C---:B---3--:R-:W5:Y:S02]  /*2fc0*/  DMMA.8x8x4 R4, R68.reuse, R72, R4 ;  /* 0x000000484404723f */ /* 0x048f640000000004 */
[----:B------:R-:W-:Y:S01]  /*2fd0*/  @!PT LDS RZ, [RZ] ;  /* 0x00000000fffff984 */ /* 0x000fe20000000800 */
[----:B------:R-:W-:Y:S01]  /*2fe0*/  @!PT LDS RZ, [RZ] ;  /* 0x00000000fffff984 */ /* 0x000fe20000000800 */
[----:B------:R-:W-:Y:S01]  /*2ff0*/  @!PT LDS RZ, [RZ] ;  /* 0x00000000fffff984 */ /* 0x000fe20000000800 */
[----:B------:R3:W-:Y:S02]  /*3000*/  LDGSTS.E.LTC128B.64 [R128], desc[UR24][R132.64], P0 ;  /* 0x0000000084807fae */ /* 0x0007e400081a1618 */
[----:B------:R-:W-:Y:S04]  /*3010*/  IADD3 R136, P0, PT, R138, UR12, RZ ;  /* 0x0000000c8a887c10 */ /* 0x000fe8000ff1e0ff */
[----:B------:R-:W-:Y:S02]  /*3020*/  IADD3.X R137, PT, PT, R139, UR13, RZ, P0, !PT ;  /* 0x0000000d8b897c10 */ /* 0x000fe400087fe4ff */
[----:B------:R-:W-:Y:S01]  /*3030*/  LOP3.LUT P0, RZ, R129, 0x8, RZ, 0xc0, !PT ;  /* 0x0000000881ff7812 */ /* 0x000fe2000780c0ff */
[----:B------:R-:W-:Y:S05]  /*3040*/  IMAD.SHL.U32 R129, R105, 0x2, RZ ;  /* 0x0000000269817824 */ /* 0x000fea00078e00ff */
[C---:B------:R-:W5:Y:S07]  /*3050*/  DMMA.8x8x4 R8, R68.reuse, R74, R8 ;  /* 0x0000004a4408723f */ /* 0x040f6e0000000008 */
[----:B------:R1:W-:Y:S01]  /*3060*/  LDGSTS.E.LTC128B.64 [R128+0x400], desc[UR24][R138.64], P0 ;  /* 0x004000008a807fae */ /* 0x0003e200081a1618 */
[----:B------:R-:W-:Y:S08]  /*3070*/  IADD3 R146, P0, PT, R136, UR12, RZ ;  /* 0x0000000c88927c10 */ /* 0x000ff0000ff1e0ff */
[C---:B------:R-:W5:Y:S01]  /*3080*/  DMMA.8x8x4 R12, R68.reuse, R76, R12 ;  /* 0x0000004c440c723f */ /* 0x040f62000000000c */
[----:B---3--:R-:W-:Y:S02]  /*3090*/  SEL R133, RZ, 0x1, !P1 ;  /* 0x00000001ff857807 */ /* 0x008fe40004800000 */
[----:B------:R-:W-:Y:S02]  /*30a0*/  ISETP.NE.AND P1, PT, R110, RZ, PT ;  /* 0x000000ff6e00720c */ /* 0x000fe40003f25270 */
[----:B------:R-:W-:Y:S02]  /*30b0*/  IADD3.X R147, PT, PT, R137, UR13, RZ, P0, !PT ;  /* 0x0000000d89937c10 */ /* 0x000fe400087fe4ff */
[----:B------:R-:W-:Y:S02]  /*30c0*/  LOP3.LUT P0, RZ, R129, 0x8, RZ, 0xc0, !PT ;  /* 0x0000000881ff7812 */ /* 0x000fe4000780c0ff */
[--C-:B------:R-:W-:Y:S02]  /*30d0*/  SHF.R.U32.HI R129, RZ, 0x7, R104.reuse ;  /* 0x00000007ff817819 */ /* 0x100fe40000011668 */
[----:B------:R-:W-:Y:S05]  /*30e0*/  SHF.R.U32.HI R104, RZ, 0x8, R104 ;  /* 0x00000008ff687819 */ /* 0x000fea0000011668 */
[-C--:B------:R-:W5:Y:S04]  /*30f0*/  DMMA.8x8x4 R16, R68, R78.reuse, R16 ;  /* 0x0000004e4410723f */ /* 0x080f680000000010 */
[----:B------:R-:W-:Y:S01]  /*3100*/  LDGSTS.E.LTC128B.64 [R130+0x100], desc[UR24][R134.64+0x100], P0 ;  /* 0x0010010086827fae */ /* 0x000fe200081a1618 */
[----:B------:R-:W-:Y:S01]  /*3110*/  LOP3.LUT P0, RZ, R129, 0x8, RZ, 0xc0, !PT ;  /* 0x0000000881ff7812 */ /* 0x000fe2000780c0ff */
[----:B------:R-:W-:Y:S10]  /*3120*/  DEPBAR.LE SB5, 0xc ;  /* 0x0000d3000000791a */ /* 0x000ff40000000000 */
[C---:B------:R-:W5:Y:S02]  /*3130*/  DMMA.8x8x4 R20, R70.reuse, R78, R20 ;  /* 0x0000004e4614723f */ /* 0x040f640000000014 */
[----:B------:R3:W-:Y:S02]  /*3140*/  LDGSTS.E.LTC128B.64 [R128+0x800], desc[UR24][R136.64], P0 ;  /* 0x0080000088807fae */ /* 0x0007e400081a1618 */
[----:B------:R-:W-:Y:S04]  /*3150*/  IADD3 R132, P0, PT, R134, UR8, RZ ;  /* 0x0000000886847c10 */ /* 0x000fe8000ff1e0ff */
[----:B------:R-:W-:Y:S02]  /*3160*/  IADD3.X R131, PT, PT, R135, UR9, RZ, P0, !PT ;  /* 0x0000000987837c10 */ /* 0x000fe400087fe4ff */
[----:B------:R-:W-:Y:S06]  /*3170*/  LOP3.LUT P0, RZ, R104, 0x8, RZ, 0xc0, !PT ;  /* 0x0000000868ff7812 */ /* 0x000fec000780c0ff */
[C---:B------:R-:W5:Y:S07]  /*3180*/  DMMA.8x8x4 R24, R70.reuse, R76, R24 ;  /* 0x0000004c4618723f */ /* 0x040f6e0000000018 */
[----:B------:R-:W-:Y:S01]  /*3190*/  LDGSTS.E.LTC128B.64 [R128+0xc00], desc[UR24][R146.64], P0 ;  /* 0x00c0000092807fae */ /* 0x000fe200081a1618 */
[----:B------:R-:W-:Y:S08]  /*31a0*/  LOP3.LUT P0, RZ, R105, 0x8, RZ, 0xc0, !PT ;  /* 0x0000000869ff7812 */ /* 0x000ff0000780c0ff */
[C---:B------:R-:W5:Y:S05]  /*31b0*/  DMMA.8x8x4 R28, R70.reuse, R74, R28 ;  /* 0x0000004a461c723f */ /* 0x040f6a000000001c */
[----:B---3--:R3:W-:Y:S01]  /*31c0*/  LDGSTS.E.LTC128B.64 [R130+0x180], desc[UR24][R134.64+0x180], P0 ;  /* 0x0018018086827fae */ /* 0x0087e200081a1618 */
[-C--:B------:R-:W-:Y:S04]  /*31d0*/  ISETP.GE.AND P0, PT, R117, R121.reuse, PT ;  /* 0x000000797500720c */ /* 0x080fe80003f06270 */
[----:B------:R-:W-:Y:S01]  /*31e0*/  SEL R144, RZ, 0x1, !P0 ;  /* 0x00000001ff907807 */ /* 0x000fe20004000000 */
[----:B------:R-:W0:Y:S05]  /*31f0*/  LDGDEPBAR ;  /* 0x00000000000079af */ /* 0x000e2a0000000000 */
[-C--:B------:R2:W5:Y:S03]  /*3200*/  DMMA.8x8x4 R32, R70, R72.reuse, R32 ;  /* 0x000000484620723f */ /* 0x0805660000000020 */
[-C--:B------:R-:W-:Y:S04]  /*3210*/  ISETP.GE.AND P0, PT, R116, R121.reuse, PT ;  /* 0x000000797400720c */ /* 0x080fe80003f06270 */
[----:B------:R-:W-:Y:S02]  /*3220*/  SEL R142, RZ, 0x1, !P0 ;  /* 0x00000001ff8e7807 */ /* 0x000fe40004000000 */
[----:B------:R-:W-:Y:S01]  /*3230*/  ISETP.GE.AND P0, PT, R115, R121, PT ;  /* 0x000000797300720c */ /* 0x000fe20003f06270 */
[----:B------:R-:W-:Y:S06]  /*3240*/  DEPBAR.LE SB5, 0xc ;  /* 0x0000d3000000791a */ /* 0x000fec0000000000 */
[C---:B----4-:R-:W5:Y:S01]  /*3250*/  DMMA.8x8x4 R36, R80.reuse, R72, R36 ;  /* 0x000000485024723f */ /* 0x050f620000000024 */
[----:B------:R-:W-:Y:S03]  /*3260*/  SEL R104, RZ, 0x1, !P0 ;  /* 0x00000001ff687807 */ /* 0x000fe60004000000 */
[----:B------:R-:W-:Y:S04]  /*3270*/  ISETP.GE.AND P0, PT, R122, UR19, PT ;  /* 0x000000137a007c0c */ /* 0x000fe8000bf06270 */
[----:B------:R-:W-:Y:S02]  /*3280*/  SEL R140, RZ, 0x2, P0 ;  /* 0x00000002ff8c7807 */ /* 0x000fe40000000000 */
[----:B-1----:R-:W-:Y:S01]  /*3290*/  SEL R139, RZ, 0x4, P0 ;  /* 0x00000004ff8b7807 */ /* 0x002fe20000000000 */
[----:B------:R-:W-:Y:S05]  /*32a0*/  DEPBAR.LE SB0, 0x1 ;  /* 0x000080400000791a */ /* 0x000fea0000000000 */
[C---:B------:R-:W5:Y:S01]  /*32b0*/  DMMA.8x8x4 R40, R80.reuse, R74, R40 ;  /* 0x0000004a5028723f */ /* 0x040f620000000028 */
[----:B------:R-:W-:Y:S03]  /*32c0*/  BAR.SYNC.DEFER_BLOCKING 0x0 ;  /* 0x0000000000007b1d */ /* 0x000fe60000010000 */
[----:B------:R-:W-:Y:S02]  /*32d0*/  SEL R138, RZ, 0x8, P0 ;  /* 0x00000008ff8a7807 */ /* 0x000fe40000000000 */
[----:B------:R-:W-:Y:S02]  /*32e0*/  SEL R137, RZ, 0x100, P0 ;  /* 0x00000100ff897807 */ /* 0x000fe40000000000 */
[----:B------:R-:W-:Y:S02]  /*32f0*/  SEL R136, RZ, 0x200, P0 ;  /* 0x00000200ff887807 */ /* 0x000fe40000000000 */
[----:B---3--:R-:W-:Y:S02]  /*3300*/  SEL R135, RZ, 0x400, P0 ;  /* 0x00000400ff877807 */ /* 0x008fe40000000000 */
[----:B------:R-:W-:Y:S02]  /*3310*/  SEL R134, RZ, 0x800, P0 ;  /* 0x00000800ff867807 */ /* 0x000fe40000000000 */
[----:B------:R-:W-:Y:S02]  /*3320*/  ISETP.LT.AND P0, PT, R100, UR14, !P0 ;  /* 0x0000000e64007c0c */ /* 0x000fe4000c701270 */
[C---:B------:R-:W5:Y:S04]  /*3330*/  DMMA.8x8x4 R44, R80.reuse, R76, R44 ;  /* 0x0000004c502c723f */ /* 0x040f68000000002c */
[----:B------:R-:W-:Y:S02]  /*3340*/  SEL R141, RZ, 0x1, !P0 ;  /* 0x00000001ff8d7807 */ /* 0x000fe40004000000 */
[----:B------:R-:W-:Y:S02]  /*3350*/  IADD3 R128, P0, PT, R146, UR10, RZ ;  /* 0x0000000a92807c10 */ /* 0x000fe4000ff1e0ff */
[----:B------:R-:W-:Y:S01]  /*3360*/  SEL R136, R136, RZ, !P1 ;  /* 0x000000ff88887207 */ /* 0x000fe20004800000 */
[----:B--2---:R2:W1:Y:S01]  /*3370*/  LDS.128 R68, [R127+UR34] ;  /* 0x000000227f447984 */ /* 0x0044620008000c00 */
[----:B------:R-:W-:Y:S02]  /*3380*/  IADD3.X R129, PT, PT, R147, UR11, RZ, P0, !PT ;  /* 0x0000000b93817c10 */ /* 0x000fe400087fe4ff */
[C---:B------:R-:W-:Y:S04]  /*3390*/  LOP3.LUT P0, RZ, R101.reuse, 0xff, R144, 0xc8, !PT ;  /* 0x000000ff65ff7812 */ /* 0x040fe8000780c890 */
[-C--:B------:R-:W5:Y:S01]  /*33a0*/  DMMA.8x8x4 R48, R80, R78.reuse, R48 ;  /* 0x0000004e5030723f */ /* 0x080f620000000030 */
[----:B------:R-:W-:Y:S02]  /*33b0*/  SEL R130, RZ, 0x2, !P0 ;  /* 0x00000002ff827807 */ /* 0x000fe40004000000 */
[C---:B------:R-:W-:Y:S04]  /*33c0*/  LOP3.LUT P0, RZ, R101.reuse, 0xff, R142, 0xc8, !PT ;  /* 0x000000ff65ff7812 */ /* 0x040fe8000780c88e */
[----:B------:R-:W-:Y:S02]  /*33d0*/  SEL R105, RZ, 0x4, !P0 ;  /* 0x00000004ff697807 */ /* 0x000fe40004000000 */
[----:B------:R-:W-:Y:S01]  /*33e0*/  LOP3.LUT P0, RZ, R101, 0xff, R104, 0xc8, !PT ;  /* 0x000000ff65ff7812 */ /* 0x000fe2000780c868 */
[----:B------:R-:W-:Y:S06]  /*33f0*/  DEPBAR.LE SB5, 0xc ;  /* 0x0000d3000000791a */ /* 0x000fec0000000000 */
[C---:B------:R-:W5:Y:S01]  /*3400*/  DMMA.8x8x4 R52, R82.reuse, R78, R52 ;  /* 0x0000004e5234723f */ /* 0x040f620000000034 */
[----:B------:R-:W-:Y:S03]  /*3410*/  SEL R104, RZ, 0x8, !P0 ;  /* 0x00000008ff687807 */ /* 0x000fe60004000000 */
[C---:B------:R-:W-:Y:S04]  /*3420*/  ISETP.GE.OR P0, PT, R121.reuse, R117, !P2 ;  /* 0x000000757900720c */ /* 0x040fe80005706670 */
[----:B------:R-:W-:Y:S02]  /*3430*/  SEL R130, R130, RZ, P0 ;  /* 0x000000ff82827207 */ /* 0x000fe40000000000 */
[----:B------:R-:W-:Y:S02]  /*3440*/  ISETP.GE.OR P0, PT, R121, R116, !P2 ;  /* 0x000000747900720c */ /* 0x000fe40005706670 */
[----:B------:R-:W-:Y:S02]  /*3450*/  SEL R130, R130, RZ, !P4 ;  /* 0x000000ff82827207 */ /* 0x000fe40006000000 */
[----:B------:R-:W-:Y:S02]  /*3460*/  SEL R105, R105, RZ, P0 ;  /* 0x000000ff69697207 */ /* 0x000fe40000000000 */
[C---:B--2---:R2:W5:Y:S02]  /*3470*/  DMMA.8x8x4 R56, R82.reuse, R76, R56 ;  /* 0x0000004c5238723f */ /* 0x0445640000000038 */
[----:B--2---:R2:W1:Y:S01]  /*3480*/  LDS.128 R76, [R126+UR35+0x80] ;  /* 0x000080237e4c7984 */ /* 0x0044620008000c00 */
[----:B------:R-:W-:Y:S02]  /*3490*/  ISETP.GE.OR P0, PT, R121, R115, !P2 ;  /* 0x000000737900720c */ /* 0x000fe40005706670 */
[----:B------:R-:W-:Y:S02]  /*34a0*/  ISETP.NE.AND P2, PT, R108, RZ, PT ;  /* 0x000000ff6c00720c */ /* 0x000fe40003f45270 */
[----:B------:R-:W-:Y:S02]  /*34b0*/  SEL R104, R104, RZ, P0 ;  /* 0x000000ff68687207 */ /* 0x000fe40000000000 */
[----:B------:R-:W-:Y:S02]  /*34c0*/  P2R R142, PR, RZ, 0x4 ;  /* 0x00000004ff8e7803 */ /* 0x000fe40000000000 */
[----:B------:R-:W-:Y:S02]  /*34d0*/  ISETP.NE.AND P2, PT, R112, RZ, PT ;  /* 0x000000ff7000720c */ /* 0x000fe40003f45270 */
[----:B------:R-:W-:Y:S02]  /*34e0*/  SEL R105, R105, RZ, !P5 ;  /* 0x000000ff69697207 */ /* 0x000fe40006800000 */
[----:B------:R-:W-:Y:S01]  /*34f0*/  P2R R143, PR, RZ, 0x4 ;  /* 0x00000004ff8f7803 */ /* 0x000fe20000000000 */
[C---:B------:R-:W5:Y:S03]  /*3500*/  DMMA.8x8x4 R60, R82.reuse, R74, R60 ;  /* 0x0000004a523c723f */ /* 0x040f66000000003c */
[----:B------:R-:W-:Y:S02]  /*3510*/  ISETP.NE.AND P2, PT, R113, RZ, PT ;  /* 0x000000ff7100720c */ /* 0x000fe40003f45270 */
[----:B------:R-:W-:Y:S02]  /*3520*/  SEL R104, R104, RZ, !P6 ;  /* 0x000000ff68687207 */ /* 0x000fe40007000000 */
[----:B------:R-:W-:Y:S02]  /*3530*/  P2R R144, PR, RZ, 0x4 ;  /* 0x00000004ff907803 */ /* 0x000fe40000000000 */
[----:B------:R-:W-:Y:S02]  /*3540*/  ISETP.NE.AND P2, PT, R114, RZ, PT ;  /* 0x000000ff7200720c */ /* 0x000fe40003f45270 */
[----:B------:R-:W-:Y:S02]  /*3550*/  SEL R130, R130, RZ, !P3 ;  /* 0x000000ff82827207 */ /* 0x000fe40005800000 */
[----:B------:R-:W-:Y:S02]  /*3560*/  SEL R140, R140, RZ, !P2 ;  /* 0x000000ff8c8c7207 */ /* 0x000fe40005000000 */
[----:B------:R-:W-:Y:S01]  /*3570*/  ISETP.NE.AND P2, PT, R144, RZ, PT ;  /* 0x000000ff9000720c */ /* 0x000fe20003f45270 */
[----:B--2---:R2:W5:Y:S02]  /*3580*/  DMMA.8x8x4 R64, R82, R72, R64 ;  /* 0x000000485240723f */ /* 0x0045640000000040 */
[----:B--2---:R2:W1:Y:S01]  /*3590*/  LDS.128 R80, [R127+UR34+0x80] ;  /* 0x000080227f507984 */ /* 0x0044620008000c00 */
[----:B------:R-:W-:Y:S02]  /*35a0*/  ISETP.NE.AND P0, PT, R109, RZ, PT ;  /* 0x000000ff6d00720c */ /* 0x000fe40003f05270 */
[----:B------:R-:W-:Y:S02]  /*35b0*/  SEL R105, R105, RZ, !P3 ;  /* 0x000000ff69697207 */ /* 0x000fe40005800000 */
[----:B------:R-:W-:Y:S02]  /*35c0*/  SEL R104, R104, RZ, !P3 ;  /* 0x000000ff68687207 */ /* 0x000fe40005800000 */
[----:B------:R-:W-:Y:S01]  /*35d0*/  SEL R139, R139, RZ, !P2 ;  /* 0x000000ff8b8b7207 */ /* 0x000fe20005000000 */
[----:B------:R2:W1:Y:S01]  /*35e0*/  LDS.128 R72, [R126+UR35] ;  /* 0x000000237e487984 */ /* 0x0004620008000c00 */
[----:B------:R-:W-:Y:S01]  /*35f0*/  ISETP.NE.AND P3, PT, R111, RZ, PT ;  /* 0x000000ff6f00720c */ /* 0x000fe20003f65270 */
[----:B------:R-:W-:-:S04]  /*3600*/  DEPBAR.LE SB5, 0xc ;  /* 0x0000d3000000791a */ /* 0x000fc80000000000 */
[C---:B------:R2:W5:Y:S04]  /*3610*/  DMMA.8x8x4 R4, R94.reuse, R84, R4 ;  /* 0x000000545e04723f */ /* 0x0405680000000004 */
[----:B------:R-:W-:Y:S02]  /*3620*/  ISETP.NE.AND P2, PT, R143, RZ, PT ;  /* 0x000000ff8f00720c */ /* 0x000fe40003f45270 */
[----:B------:R-:W-:Y:S02]  /*3630*/  IADD3 R139, PT, PT, R139, R140, R141 ;  /* 0x0000008c8b8b7210 */ /* 0x000fe40007ffe08d */
[----:B------:R-:W-:Y:S02]  /*3640*/  SEL R138, R138, RZ, !P2 ;  /* 0x000000ff8a8a7207 */ /* 0x000fe40005000000 */
[----:B------:R-:W-:Y:S02]  /*3650*/  SEL R137, R137, RZ, !P3 ;  /* 0x000000ff89897207 */ /* 0x000fe40005800000 */
[----:B------:R-:W-:Y:S04]  /*3660*/  ISETP.NE.AND P2, PT, R142, RZ, PT ;  /* 0x000000ff8e00720c */ /* 0x000fe80003f45270 */
[C---:B------:R2:W5:Y:S04]  /*3670*/  DMMA.8x8x4 R8, R94.reuse, R86, R8 ;  /* 0x000000565e08723f */ /* 0x0405680000000008 */
[----:B------:R-:W-:Y:S02]  /*3680*/  IADD3 R137, PT, PT, R137, R138, R139 ;  /* 0x0000008a89897210 */ /* 0x000fe40007ffe08b */
[----:B------:R-:W-:Y:S02]  /*3690*/  SEL R135, R135, RZ, !P0 ;  /* 0x000000ff87877207 */ /* 0x000fe40004000000 */
[----:B------:R-:W-:Y:S02]  /*36a0*/  SEL R134, R134, RZ, !P2 ;  /* 0x000000ff86867207 */ /* 0x000fe40005000000 */
[----:B------:R-:W-:Y:S02]  /*36b0*/  IADD3 R135, PT, PT, R135, R136, R137 ;  /* 0x0000008887877210 */ /* 0x000fe40007ffe089 */
[----:B------:R-:W-:Y:S02]  /*36c0*/  IADD3 R105, PT, PT, R105, R130, R133 ;  /* 0x0000008269697210 */ /* 0x000fe40007ffe085 */
[----:B------:R-:W-:Y:S01]  /*36d0*/  ISETP.NE.AND P0, PT, RZ, UR4, PT ;  /* 0x00000004ff007c0c */ /* 0x000fe2000bf05270 */
[----:B------:R-:W-:Y:S01]  /*36e0*/  IMAD.IADD R134, R135, 0x1, R134 ;  /* 0x0000000187867824 */ /* 0x000fe200078e0286 */
[C---:B------:R2:W5:Y:S04]  /*36f0*/  DMMA.8x8x4 R12, R94.reuse, R88, R12 ;  /* 0x000000585e0c723f */ /* 0x040568000000000c */
[----:B------:R-:W-:Y:S01]  /*3700*/  IMAD.IADD R105, R105, 0x1, R104 ;  /* 0x0000000169697824 */ /* 0x000fe200078e0268 */
[----:B------:R-:W-:Y:S04]  /*3710*/  SEL R104, R134, RZ, P0 ;  /* 0x000000ff86687207 */ /* 0x000fe80000000000 */
[----:B------:R-:W-:Y:S07]  /*3720*/  SEL R105, R105, RZ, P0 ;  /* 0x000000ff69697207 */ /* 0x000fee0000000000 */
[-C--:B------:R2:W5:Y:S01]  /*3730*/  DMMA.8x8x4 R16, R94, R90.reuse, R16 ;  /* 0x0000005a5e10723f */ /* 0x0805620000000010 */
[----:B------:R-:W-:Y:S11]  /*3740*/  DEPBAR.LE SB5, 0xc ;  /* 0x0000d3000000791a */ /* 0x000ff60000000000 */
[----:B------:R-:W-:Y:S04]  /*3750*/  @!UPT UIADD3 URZ, UPT, UPT, URZ, URZ, URZ ;  /* 0x000000fffffff290 */ /* 0x000fe8000fffe0ff */
[C---:B------:R2:W5:Y:S11]  /*3760*/  DMMA.8x8x4 R20, R92.reuse, R90, R20 ;  /* 0x0000005a5c14723f */ /* 0x0405760000000014 */
[----:B------:R-:W-:Y:S05]  /*3770*/  @!UPT UIADD3 URZ, UPT, UPT, URZ, URZ, URZ ;  /* 0x000000fffffff290 */ /* 0x000fea000fffe0ff */
[C---:B------:R2:W5:Y:S11]  /*3780*/  DMMA.8x8x4 R24, R92.reuse, R88, R24 ;  /* 0x000000585c18723f */ /* 0x0405760000000018 */
[----:B------:R-:W-:Y:S05]  /*3790*/  @!UPT UIADD3 URZ, UPT, UPT, URZ, URZ, URZ ;  /* 0x000000fffffff290 */ /* 0x000fea000fffe0ff */
[C---:B------:R2:W5:Y:S11]  /*37a0*/  DMMA.8x8x4 R28, R92.reuse, R86, R28 ;  /* 0x000000565c1c723f */ /* 0x040576000000001c */
[----:B------:R-:W-:Y:S05]  /*37b0*/  @!UPT UIADD3 URZ, UPT, UPT, URZ, URZ, URZ ;  /* 0x000000fffffff290 */ /* 0x000fea000fffe0ff */
        /* <DEDUP_REMOVED lines=18> */
[----:B------:R2:W5:Y:S01]  /*38e0*/  DMMA.8x8x4 R64, R96, R84, R64 ;  /* 0x000000546040723f */ /* 0x0005620000000040 */
[----:B------:R-:W-:Y:S03]  /*38f0*/  @!UPT UIADD3 URZ, UPT, UPT, URZ, URZ, URZ ;  /* 0x000000fffffff290 */ /* 0x000fe6000fffe0ff */
[----:B------:R-:W-:Y:S11]  /*3900*/  BRA.U UP0, `(.L_x_4) ;  /* 0xffffffed00687547 */ /* 0x000ff6000b83ffff */
.L_x_3:
[----:B------:R-:W0:Y:S01]  /*3910*/  LDGDEPBAR ;  /* 0x00000000000079af */ /* 0x000e220000000000 */
[----:B------:R-:W3:Y:S03]  /*3920*/  LDCU.64 UR4, c[0x0][0x450] ;  /* 0x00008a00ff0477ac */ /* 0x000ee60008000a00 */
[----:B------:R-:W0:Y:S01]  /*3930*/  LDGDEPBAR ;  /* 0x00000000000079af */ /* 0x000e220000000000 */
[----:B---3--:R-:W-:-:S04]  /*3940*/  UISETP.NE.U32.AND UP0, UPT, UR4, URZ, UPT ;  /* 0x000000ff0400728c */ /* 0x008fc8000bf05070 */
[----:B------:R-:W-:Y:S01]  /*3950*/  UISETP.NE.AND.EX UP0, UPT, UR5, URZ, UPT, UP0 ;  /* 0x000000ff0500728c */ /* 0x000fe2000bf05300 */
[----:B------:R-:W-:-:S04]  /*3960*/  DEPBAR.LE SB0, 0x0 ;  /* 0x000080000000791a */ /* 0x000fc80000000000 */
[----:B------:R-:W-:Y:S06]  /*3970*/  BAR.SYNC.DEFER_BLOCKING 0x0 ;  /* 0x0000000000007b1d */ /* 0x000fec0000010000 */
[----:B------:R-:W-:Y:S05]  /*3980*/  BRA.U !UP0, `(.L_x_5) ;  /* 0x00000001081c7547 */ /* 0x000fea000b800000 */
[----:B--2---:R-:W2:Y:S02]  /*3990*/  LDC.64 R98, c[0x0][0x450] ;  /* 0x00011400ff627b82 */ /* 0x004ea40000000a00 */
[----:B--2---:R-:W2:Y:S02]  /*39a0*/  LDG.E.64 R98, desc[UR24][R98.64] ;  /* 0x0000001862627981 */ /* 0x004ea4000c1e1b00 */
[----:B--2---:R-:W-:-:S04]  /*39b0*/  ISETP.NE.U32.AND P0, PT, R98, RZ, PT ;  /* 0x000000ff6200720c */ /* 0x004fc80003f05070 */
[----:B------:R-:W-:-:S13]  /*39c0*/  ISETP.NE.AND.EX P0, PT, R99, RZ, PT, P0 ;  /* 0x000000ff6300720c */ /* 0x000fda0003f05300 */
[----:B------:R-:W-:Y:S05]  /*39d0*/  @!P0 BRA `(.L_x_5) ;  /* 0x0000000000088947 */ /* 0x000fea0003800000 */
[----:B------:R-:W4:Y:S01]  /*39e0*/  LD.E.64 R98, desc[UR24][R98.64] ;  /* 0x0000001862627980 */ /* 0x000f22000c101b00 */
[----:B------:R-:W-:Y:S05]  /*39f0*/  BRA `(.L_x_6) ;  /* 0x0000000000287947 */ /* 0x000fea0003800000 */
.L_x_5:
[----:B------:R-:W3:Y:S02]  /*3a00*/  LDCU.64 UR4, c[0x0][0x440] ;  /* 0x00008800ff0477ac */ /* 0x000ee40008000a00 */
[----:B---3--:R-:W-:-:S04]  /*3a10*/  UISETP.NE.U32.AND UP0, UPT, UR4, URZ, UPT ;  /* 0x000000ff0400728c */ /* 0x008fc8000bf05070 */
[----:B------:R-:W-:-:S09]  /*3a20*/  UISETP.NE.AND.EX UP0, UPT, UR5, URZ, UPT, UP0 ;  /* 0x000000ff0500728c */ /* 0x000fd2000bf05300 */
[----:B------:R-:W-:Y:S05]  /*3a30*/  BRA.U !UP0, `(.L_x_7) ;  /* 0x00000001080c7547 */ /* 0x000fea000b800000 */
[----:B--2---:R-:W2:Y:S02]  /*3a40*/  LDC.64 R98, c[0x0][0x440] ;  /* 0x00011000ff627b82 */ /* 0x004ea40000000a00 */
[----:B--2---:R-:W4:Y:S01]  /*3a50*/  LDG.E.64 R98, desc[UR24][R98.64] ;  /* 0x0000001862627981 */ /* 0x004f22000c1e1b00 */
[----:B------:R-:W-:Y:S05]  /*3a60*/  BRA `(.L_x_6) ;  /* 0x00000000000c7947 */ /* 0x000fea0003800000 */
.L_x_7:
[----:B------:R-:W2:Y:S02]  /*3a70*/  LDCU.64 UR4, c[0x0][0x430] ;  /* 0x00008600ff0477ac */ /* 0x000ea40008000a00 */
[----:B--2---:R-:W-:Y:S02]  /*3a80*/  MOV R98, UR4 ;  /* 0x0000000400627c02 */ /* 0x004fe40008000f00 */
[----:B------:R-:W-:-:S07]  /*3a90*/  MOV R99, UR5 ;  /* 0x0000000500637c02 */ /* 0x000fce0008000f00 */
.L_x_6:
[----:B------:R-:W2:Y:S02]  /*3aa0*/  LDCU.64 UR4, c[0x0][0x458] ;  /* 0x00008b00ff0477ac */ /* 0x000ea40008000a00 */
[----:B--2---:R-:W-:-:S04]  /*3ab0*/  UISETP.NE.U32.AND UP0, UPT, UR4, URZ, UPT ;  /* 0x000000ff0400728c */ /* 0x004fc8000bf05070 */
[----:B------:R-:W-:-:S09]  /*3ac0*/  UISETP.NE.AND.EX UP0, UPT, UR5, URZ, UPT, UP0 ;  /* 0x000000ff0500728c */ /* 0x000fd2000bf05300 */
[----:B------:R-:W-:Y:S05]  /*3ad0*/  BRA.U !UP0, `(.L_x_8) ;  /* 0x00000001081c7547 */ /* 0x000fea000b800000 */
[----:B------:R-:W2:Y:S02]  /*3ae0*/  LDC.64 R96, c[0x0][0x458] ;  /* 0x00011600ff607b82 */ /* 0x000ea40000000a00 */
[----:B--2---:R-:W2:Y:S02]  /*3af0*/  LDG.E.64 R96, desc[UR24][R96.64] ;  /* 0x0000001860607981 */ /* 0x004ea4000c1e1b00 */
[----:B--2---:R-:W-:-:S04]  /*3b00*/  ISETP.NE.U32.AND P0, PT, R96, RZ, PT ;  /* 0x000000ff6000720c */ /* 0x004fc80003f05070 */
[----:B------:R-:W-:-:S13]  /*3b10*/  ISETP.NE.AND.EX P0, PT, R97, RZ, PT, P0 ;  /* 0x000000ff6100720c */ /* 0x000fda0003f05300 */
[----:B------:R-:W-:Y:S05]  /*3b20*/  @!P0 BRA `(.L_x_8) ;  /* 0x0000000000088947 */ /* 0x000fea0003800000 */
[----:B------:R-:W4:Y:S01]  /*3b30*/  LD.E.64 R96, desc[UR24][R96.64] ;  /* 0x0000001860607980 */ /* 0x000f22000c101b00 */
[----:B------:R-:W-:Y:S05]  /*3b40*/  BRA `(.L_x_9) ;  /* 0x0000000000287947 */ /* 0x000fea0003800000 */
.L_x_8:
[----:B------:R-:W2:Y:S02]  /*3b50*/  LDCU.64 UR4, c[0x0][0x448] ;  /* 0x00008900ff0477ac */ /* 0x000ea40008000a00 */
[----:B--2---:R-:W-:-:S04]  /*3b60*/  UISETP.NE.U32.AND UP0, UPT, UR4, URZ, UPT ;  /* 0x000000ff0400728c */ /* 0x004fc8000bf05070 */
[----:B------:R-:W-:-:S09]  /*3b70*/  UISETP.NE.AND.EX UP0, UPT, UR5, URZ, UPT, UP0 ;  /* 0x000000ff0500728c */ /* 0x000fd2000bf05300 */
[----:B------:R-:W-:Y:S05]  /*3b80*/  BRA.U !UP0, `(.L_x_10) ;  /* 0x00000001080c7547 */ /* 0x000fea000b800000 */
[----:B------:R-:W2:Y:S02]  /*3b90*/  LDC.64 R96, c[0x0][0x448] ;  /* 0x00011200ff607b82 */ /* 0x000ea40000000a00 */
[----:B--2---:R-:W4:Y:S01]  /*3ba0*/  LDG.E.64 R96, desc[UR24][R96.64] ;  /* 0x0000001860607981 */ /* 0x004f22000c1e1b00 */
[----:B------:R-:W-:Y:S05]  /*3bb0*/  BRA `(.L_x_9) ;  /* 0x00000000000c7947 */ /* 0x000fea0003800000 */
.L_x_10:
[----:B------:R-:W2:Y:S02]  /*3bc0*/  LDCU.64 UR4, c[0x0][0x438] ;  /* 0x00008700ff0477ac */ /* 0x000ea40008000a00 */
[----:B--2---:R-:W-:Y:S02]  /*3bd0*/  MOV R96, UR4 ;  /* 0x0000000400607c02 */ /* 0x004fe40008000f00 */
[----:B------:R-:W-:-:S07]  /*3be0*/  MOV R97, UR5 ;  /* 0x0000000500617c02 */ /* 0x000fce0008000f00 */
.L_x_9:
[----:B------:R-:W2:Y:S01]  /*3bf0*/  LDCU.64 UR4, c[0x0][0x480] ;  /* 0x00009000ff0477ac */ /* 0x000ea20008000a00 */
[----:B-1----:R-:W-:Y:S01]  /*3c00*/  MOV R70, 0xffffffff ;  /* 0xffffffff00467802 */ /* 0x002fe20000000f00 */
[----:B------:R-:W1:Y:S01]  /*3c10*/  LDCU.64 UR10, c[0x0][0x4a0] ;  /* 0x00009400ff0a77ac */ /* 0x000e620008000a00 */
[----:B------:R-:W-:Y:S02]  /*3c20*/  UISETP.GT.AND UP0, UPT, UR7, 0x1, UPT ;  /* 0x000000010700788c */ /* 0x000fe4000bf04270 */
[----:B------:R-:W-:Y:S01]  /*3c30*/  UIMAD UR8, UR20, UR16, UR21 ;  /* 0x00000010140872a4 */ /* 0x000fe2000f8e0215 */
[----:B--2---:R-:W-:Y:S02]  /*3c40*/  MOV R2, UR4 ;  /* 0x0000000400027c02 */ /* 0x004fe40008000f00 */
[----:B------:R-:W-:Y:S01]  /*3c50*/  MOV R3, UR5 ;  /* 0x0000000500037c02 */ /* 0x000fe20008000f00 */
[----:B-1----:R-:W-:-:S03]  /*3c60*/  UIMAD.WIDE UR8, UR8, 0x4, UR10 ;  /* 0x00000004080878a5 */ /* 0x002fc6000f8e020a */
[----:B------:R-:W-:Y:S09]  /*3c70*/  BRA.U UP0, `(.L_x_11) ;  /* 0x0000000100687547 */ /* 0x000ff2000b800000 */
[----:B------:R-:W-:-:S04]  /*3c80*/  UISETP.LT.U32.AND UP0, UPT, UR7, 0x2, UPT ;  /* 0x000000020700788c */ /* 0x000fc8000bf01070 */
[----:B------:R-:W-:-:S04]  /*3c90*/  USEL UR4, UR7, 0x2, UP0 ;  /* 0x0000000207047887 */ /* 0x000fc80008000000 */
[----:B------:R-:W-:-:S12]  /*3ca0*/  USHF.L.U32 UR4, UR4, 0x2, URZ ;  /* 0x0000000204047899 */ /* 0x000fd800080006ff */
[----:B------:R-:W1:Y:S02]  /*3cb0*/  LDCU UR4, c[0x2][UR4] ;  /* 0x00800000040477ac */ /* 0x000e640008000800 */
[----:B-1----:R-:W-:-:S10]  /*3cc0*/  USHF.R.S32.HI UR5, URZ, 0x1f, UR4 ;  /* 0x0000001fff057899 */ /* 0x002fd40008011404 */
.L_x_20:
[----:B------:R-:W-:Y:S05]  /*3cd0*/  BRXU UR4 -0x3ce0                                                 (*"BRANCH_TARGETS .L_x_21,.L_x_22,.L_x_12"*) ;  /* 0xffffffc004c87958 */ /* 0x000fea000b83ffff */
.L_x_22:
[----:B------:R-:W1:Y:S08]  /*3ce0*/  LDC.64 R68, c[0x0][0x498] ;  /* 0x00012600ff447b82 */ /* 0x000e700000000a00 */
[----:B------:R-:W2:Y:S01]  /*3cf0*/  LDC.64 R2, c[0x0][0x480] ;  /* 0x00012000ff027b82 */ /* 0x000ea20000000a00 */
[----:B-1----:R-:W-:-:S04]  /*3d00*/  IMAD.WIDE.U32 R72, R68, UR17, RZ ;  /* 0x0000001144487c25 */ /* 0x002fc8000f8e00ff */
[----:B------:R-:W-:Y:S01]  /*3d10*/  IMAD R0, R69, UR17, R73 ;  /* 0x0000001145007c24 */ /* 0x000fe2000f8e0249 */
[----:B--2---:R-:W-:-:S04]  /*3d20*/  LEA R2, P0, R72, R2, 0x3 ;  /* 0x0000000248027211 */ /* 0x004fc800078018ff */
[----:B------:R-:W-:Y:S01]  /*3d30*/  LEA.HI.X R3, R72, R3, R0, 0x3, P0 ;  /* 0x0000000348037211 */ /* 0x000fe200000f1c00 */
[----:B------:R-:W-:Y:S08]  /*3d40*/  BRA `(.L_x_12) ;  /* 0x0000000000807947 */ /* 0x000ff00003800000 */
.L_x_21:
[----:B------:R-:W1:Y:S02]  /*3d50*/  LDCU UR4, c[0x0][0x394] ;  /* 0x00007280ff0477ac */ /* 0x000e640008000800 */
[----:B-1----:R-:W-:-:S09]  /*3d60*/  UISETP.GE.AND UP0, UPT, UR4, 0x2, UPT ;  /* 0x000000020400788c */ /* 0x002fd2000bf06270 */
[----:B------:R-:W-:Y:S05]  /*3d70*/  BRA.U !UP0, `(.L_x_12) ;  /* 0x0000000108747547 */ /* 0x000fea000b800000 */
[----:B------:R-:W-:Y:S01]  /*3d80*/  ISETP.NE.AND P0, PT, R103, RZ, PT ;  /* 0x000000ff6700720c */ /* 0x000fe20003f05270 */
[----:B------:R-:W-:Y:S02]  /*3d90*/  IMAD.MOV.U32 R70, RZ, RZ, -0x1 ;  /* 0xffffffffff467424 */ /* 0x000fe400078e00ff */
[----:B------:R-:W-:Y:S02]  /*3da0*/  IMAD.U32 R68, RZ, RZ, UR8 ;  /* 0x00000008ff447e24 */ /* 0x000fe4000f8e00ff */
[----:B------:R-:W-:-:S08]  /*3db0*/  IMAD.U32 R69, RZ, RZ, UR9 ;  /* 0x00000009ff457e24 */ /* 0x000fd0000f8e00ff */
[----:B------:R1:W2:Y:S04]  /*3dc0*/  @!P0 LDG.E.STRONG.GPU R70, desc[UR24][R68.64] ;  /* 0x0000001844468981 */ /* 0x0002a8000c1ef900 */
[----:B--2---:R-:W-:Y:S01]  /*3dd0*/  @!P0 CCTL.IVALL ;  /* 0x00000000ff00898f */ /* 0x004fe20002000000 */
[----:B------:R-:W-:-:S04]  /*3de0*/  ISETP.NE.AND P0, PT, RZ, UR17, PT ;  /* 0x00000011ff007c0c */ /* 0x000fc8000bf05270 */
[----:B----4-:R-:W-:Y:S02]  /*3df0*/  FSEL R96, R96, RZ, !P0 ;  /* 0x000000ff60607208 */ /* 0x010fe40004000000 */
[----:B------:R-:W-:Y:S01]  /*3e00*/  FSEL R97, R97, 1.875, !P0 ;  /* 0x3ff0000061617808 */ /* 0x000fe20004000000 */
[----:B------:R-:W-:Y:S06]  /*3e10*/  BRA `(.L_x_12) ;  /* 0x00000000004c7947 */ /* 0x000fec0003800000 */
.L_x_11:
[----:B------:R-:W-:Y:S01]  /*3e20*/  IMAD.MOV.U32 R69, RZ, RZ, -0x2 ;  /* 0xfffffffeff457424 */ /* 0x000fe200078e00ff */
[----:B------:R-:W-:-:S04]  /*3e30*/  MOV R0, UR7 ;  /* 0x0000000700007c02 */ /* 0x000fc80008000f00 */
[----:B------:R-:W-:-:S05]  /*3e40*/  VIADDMNMX.U32 R0, R69, R0, 0x2, PT ;  /* 0x0000000245007446 */ /* 0x000fca0003800000 */
[----:B------:R-:W-:-:S04]  /*3e50*/  IMAD.SHL.U32 R0, R0, 0x4, RZ ;  /* 0x0000000400007824 */ /* 0x000fc800078e00ff */
[----:B------:R-:W1:Y:S02]  /*3e60*/  LDC R68, c[0x2][R0+0xc] ;  /* 0x0080030000447b82 */ /* 0x000e640000000800 */
[----:B-1----:R-:W-:-:S04]  /*3e70*/  SHF.R.S32.HI R69, RZ, 0x1f, R68 ;  /* 0x0000001fff457819 */ /* 0x002fc80000011444 */
.L_x_24:
[----:B------:R-:W-:Y:S05]  /*3e80*/  BRX R68 -0x3e90                                                  (*"BRANCH_TARGETS .L_x_25,.L_x_26,.L_x_12"*) ;  /* 0xffffffc0445c7949 */ /* 0x000fea000383ffff */
.L_x_26:
[----:B------:R-:W1:Y:S02]  /*3e90*/  LDCU.64 UR4, c[0x0][0x480] ;  /* 0x00009000ff0477ac */ /* 0x000e640008000a00 */
[----:B-1----:R-:W-:-:S06]  /*3ea0*/  UIMAD.WIDE.U32 UR4, UR17, 0x8, UR4 ;  /* 0x00000008110478a5 */ /* 0x002fcc000f8e0004 */
[----:B------:R-:W-:Y:S02]  /*3eb0*/  MOV R2, UR4 ;  /* 0x0000000400027c02 */ /* 0x000fe40008000f00 */
[----:B------:R-:W-:-:S06]  /*3ec0*/  MOV R3, UR5 ;  /* 0x0000000500037c02 */ /* 0x000fcc0008000f00 */
[----:B------:R-:W4:Y:S01]  /*3ed0*/  LDG.E.64 R2, desc[UR24][R2.64] ;  /* 0x0000001802027981 */ /* 0x000f22000c1e1b00 */
[----:B------:R-:W-:Y:S05]  /*3ee0*/  BRA `(.L_x_12) ;  /* 0x0000000000187947 */ /* 0x000fea0003800000 */
.L_x_25:
[----:B------:R-:W1:Y:S08]  /*3ef0*/  LDC.64 R68, c[0x0][0x498] ;  /* 0x00012600ff447b82 */ /* 0x000e700000000a00 */
[----:B------:R-:W2:Y:S01]  /*3f00*/  LDC.64 R2, c[0x0][0x480] ;  /* 0x00012000ff027b82 */ /* 0x000ea20000000a00 */
[----:B-1----:R-:W-:-:S04]  /*3f10*/  IMAD.WIDE.U32 R72, R68, UR17, RZ ;  /* 0x0000001144487c25 */ /* 0x002fc8000f8e00ff */
[----:B------:R-:W-:Y:S01]  /*3f20*/  IMAD R0, R69, UR17, R73 ;  /* 0x0000001145007c24 */ /* 0x000fe2000f8e0249 */
[----:B--2---:R-:W-:-:S04]  /*3f30*/  LEA R2, P0, R72, R2, 0x3 ;  /* 0x0000000248027211 */ /* 0x004fc800078018ff */
[----:B------:R-:W-:-:S09]  /*3f40*/  LEA.HI.X R3, R72, R3, R0, 0x3, P0 ;  /* 0x0000000348037211 */ /* 0x000fd200000f1c00 */
.L_x_12:
[----:B-1----:R-:W1:Y:S01]  /*3f50*/  LDC R69, c[0x0][0x394] ;  /* 0x0000e500ff457b82 */ /* 0x002e620000000800 */
[----:B------:R-:W2:Y:S01]  /*3f60*/  LDCU.64 UR4, c[0x0][0x3f0] ;  /* 0x00007e00ff0477ac */ /* 0x000ea20008000a00 */
[----:B------:R-:W-:Y:S01]  /*3f70*/  IMAD.U32 R68, RZ, RZ, UR20 ;  /* 0x00000014ff447e24 */ /* 0x000fe2000f8e00ff */
[--C-:B------:R-:W-:Y:S01]  /*3f80*/  SHF.R.U32.HI R72, RZ, 0x2, R107.reuse ;  /* 0x00000002ff487819 */ /* 0x100fe2000001166b */
[----:B------:R-:W-:Y:S01]  /*3f90*/  IMAD.U32 R0, RZ, RZ, UR21 ;  /* 0x00000015ff007e24 */ /* 0x000fe2000f8e00ff */
[----:B------:R-:W-:Y:S01]  /*3fa0*/  LOP3.LUT R123, R123, 0x1e0, R106, 0xf8, !PT ;  /* 0x000001e07b7b7812 */ /* 0x000fe200078ef86a */
[----:B------:R-:W-:Y:S01]  /*3fb0*/  IMAD R107, R68, 0x40, R107 ;  /* 0x00000040446b7824 */ /* 0x000fe200078e026b */
[----:B------:R-:W-:Y:S01]  /*3fc0*/  ULEA UR32, UR33, UR32, 0x2 ;  /* 0x0000002021207291 */ /* 0x000fe2000f8e10ff */
[----:B------:R-:W-:Y:S01]  /*3fd0*/  LOP3.LUT R71, R103, 0x3, RZ, 0xc0, !PT ;  /* 0x0000000367477812 */ /* 0x000fe200078ec0ff */
[----:B------:R-:W-:Y:S01]  /*3fe0*/  USHF.L.U32 UR31, UR31, 0x4, URZ ;  /* 0x000000041f1f7899 */ /* 0x000fe200080006ff */
[C---:B------:R-:W-:Y:S01]  /*3ff0*/  IMAD.WIDE R74, R107.reuse, 0x8, RZ ;  /* 0x000000086b4a7825 */ /* 0x040fe200078e02ff */
[----:B------:R-:W-:Y:S01]  /*4000*/  USHF.L.U32 UR32, UR32, 0x3, URZ ;  /* 0x0000000320207899 */ /* 0x000fe200080006ff */
[----:B------:R-:W-:-:S02]  /*4010*/  ISETP.GE.AND P3, PT, R107, UR15, PT ;  /* 0x0000000f6b007c0c */ /* 0x000fc4000bf66270 */
[----:B------:R-:W-:Y:S01]  /*4020*/  IMAD R0, R0, 0x80, R123 ;  /* 0x0000008000007824 */ /* 0x000fe200078e027b */
[----:B------:R-:W-:Y:S01]  /*4030*/  UIMAD UR31, UR32, 0x22, UR31 ;  /* 0x00000022201f78a4 */ /* 0x000fe2000f8e021f */
[----:B------:R-:W-:Y:S01]  /*4040*/  VIADD R107, R107, 0x20 ;  /* 0x000000206b6b7836 */ /* 0x000fe20000000000 */
[----:B----4-:R-:W-:Y:S01]  /*4050*/  ISETP.NE.U32.AND P0, PT, R2, RZ, PT ;  /* 0x000000ff0200720c */ /* 0x010fe20003f05070 */
[----:B------:R-:W-:Y:S01]  /*4060*/  IMAD.SHL.U32 R68, R103, 0x8, RZ ;  /* 0x0000000867447824 */ /* 0x000fe200078e00ff */
[----:B------:R-:W-:Y:S01]  /*4070*/  LOP3.LUT R86, R124, 0x7c, RZ, 0xc0, !PT ;  /* 0x0000007c7c567812 */ /* 0x000fe200078ec0ff */
[----:B--2---:R-:W-:Y:S01]  /*4080*/  IMAD.WIDE.U32 R74, R0, UR4, R74 ;  /* 0x00000004004a7c25 */ /* 0x004fe2000f8e004a */
[----:B------:R-:W-:Y:S02]  /*4090*/  ISETP.GE.AND P2, PT, R107, UR15, PT ;  /* 0x0000000f6b007c0c */ /* 0x000fe4000bf46270 */
[----:B------:R-:W-:Y:S01]  /*40a0*/  LOP3.LUT R73, R68, 0xf8, RZ, 0xc0, !PT ;  /* 0x000000f844497812 */ /* 0x000fe200078ec0ff */
[----:B------:R-:W-:Y:S01]  /*40b0*/  IMAD R71, R72, 0x22, R71 ;  /* 0x0000002248477824 */ /* 0x000fe200078e0247 */
[----:B-1----:R-:W-:-:S02]  /*40c0*/  ISETP.GT.AND P4, PT, R69, 0x1, PT ;  /* 0x000000014500780c */ /* 0x002fc40003f84270 */
[----:B------:R-:W-:Y:S01]  /*40d0*/  IADD3 R100, P1, PT, R2, R74, RZ ;  /* 0x0000004a02647210 */ /* 0x000fe20007f3e0ff */
[----:B------:R-:W-:Y:S01]  /*40e0*/  VIADD R71, R71, UR31 ;  /* 0x0000001f47477c36 */ /* 0x000fe20008000000 */
[----:B------:R-:W-:Y:S01]  /*40f0*/  ISETP.EQ.AND P5, PT, RZ, UR7, P4 ;  /* 0x00000007ff007c0c */ /* 0x000fe2000a7a2270 */
[----:B------:R-:W-:Y:S01]  /*4100*/  IMAD R2, R0, UR5, R75 ;  /* 0x0000000500027c24 */ /* 0x000fe2000f8e024b */
[C---:B------:R-:W-:Y:S01]  /*4110*/  ISETP.NE.AND.EX P0, PT, R3.reuse, RZ, PT, P0 ;  /* 0x000000ff0300720c */ /* 0x040fe20003f05300 */
[----:B------:R-:W-:Y:S01]  /*4120*/  IMAD R86, R86, 0x220, R73 ;  /* 0x0000022056567824 */ /* 0x000fe200078e0249 */
[----:B------:R-:W-:Y:S01]  /*4130*/  SEL R88, RZ, 0x1, P3 ;  /* 0x00000001ff587807 */ /* 0x000fe20001800000 */
[----:B------:R-:W-:Y:S01]  /*4140*/  IMAD.X R101, R3, 0x1, R2, P1 ;  /* 0x0000000103657824 */ /* 0x000fe200008e0602 */
[----:B------:R-:W-:Y:S02]  /*4150*/  SEL R89, RZ, 0x1, P2 ;  /* 0x00000001ff597807 */ /* 0x000fe40001000000 */
[----:B------:R-:W-:-:S02]  /*4160*/  P2R R84, PR, RZ, 0x20 ;  /* 0x00000020ff547803 */ /* 0x000fc40000000000 */
[----:B------:R-:W-:Y:S02]  /*4170*/  LEA R87, R71, UR18, 0x4 ;  /* 0x0000001247577c11 */ /* 0x000fe4000f8e20ff */
[----:B------:R-:W-:Y:S02]  /*4180*/  SEL R88, R88, RZ, P0 ;  /* 0x000000ff58587207 */ /* 0x000fe40000000000 */
[----:B------:R-:W-:Y:S01]  /*4190*/  SEL R89, R89, RZ, P0 ;  /* 0x000000ff59597207 */ /* 0x000fe20000000000 */
[----:B------:R-:W-:Y:S06]  /*41a0*/  @!P5 BRA `(.L_x_13) ;  /* 0x000000000068d947 */ /* 0x000fec0003800000 */
[----:B------:R-:W-:-:S13]  /*41b0*/  ISETP.NE.AND P0, PT, R70, UR17, PT ;  /* 0x0000001146007c0c */ /* 0x000fda000bf05270 */
[----:B------:R-:W-:Y:S06]  /*41c0*/  BAR.RED.AND.DEFER_BLOCKING 0x0, P0 ;  /* 0x0000000000007b1d */ /* 0x000fec0000014400 */
[----:B------:R-:W1:Y:S02]  /*41d0*/  B2R.RESULT RZ, P0 ;  /* 0x0000000000ff731c */ /* 0x000e640000004000 */
[----:B-1----:R-:W-:Y:S05]  /*41e0*/  @!P0 BRA `(.L_x_14) ;  /* 0x0000000000308947 */ /* 0x002fea0003800000 */
[----:B------:R-:W-:-:S13]  /*41f0*/  ISETP.NE.AND P1, PT, R103, RZ, PT ;  /* 0x000000ff6700720c */ /* 0x000fda0003f25270 */
.L_x_16:
[----:B------:R-:W-:Y:S05]  /*4200*/  YIELD ;  /* 0x0000000000007946 */ /* 0x000fea0003800000 */
[----:B-1---5:R-:W-:Y:S05]  /*4210*/  @P1 BRA `(.L_x_15) ;  /* 0x0000000000101947 */ /* 0x022fea0003800000 */
[----:B------:R-:W-:Y:S02]  /*4220*/  MOV R70, UR8 ;  /* 0x0000000800467c02 */ /* 0x000fe40008000f00 */
[----:B------:R-:W-:-:S05]  /*4230*/  MOV R71, UR9 ;  /* 0x0000000900477c02 */ /* 0x000fca0008000f00 */
[----:B------:R1:W2:Y:S04]  /*4240*/  LDG.E.STRONG.GPU R70, desc[UR24][R70.64] ;  /* 0x0000001846467981 */ /* 0x0002a8000c1ef900 */
[----:B--2---:R-:W-:Y:S01]  /*4250*/  CCTL.IVALL ;  /* 0x00000000ff00798f */ /* 0x004fe20002000000 */
.L_x_15:
[----:B------:R-:W-:Y:S01]  /*4260*/  ISETP.NE.AND P0, PT, R70, UR17, PT ;  /* 0x0000001146007c0c */ /* 0x000fe2000bf05270 */
[----:B------:R-:W-:-:S12]  /*4270*/  WARPSYNC.ALL ;  /* 0x0000000000007948 */ /* 0x000fd80003800000 */
[----:B------:R-:W-:Y:S06]  /*4280*/  BAR.RED.AND.DEFER_BLOCKING 0x0, P0 ;  /* 0x0000000000007b1d */ /* 0x000fec0000014400 */
[----:B------:R-:W2:Y:S02]  /*4290*/  B2R.RESULT RZ, P0 ;  /* 0x0000000000ff731c */ /* 0x000ea40000004000 */
[----:B--2---:R-:W-:Y:S05]  /*42a0*/  @P0 BRA `(.L_x_16) ;  /* 0xfffffffc00d40947 */ /* 0x004fea000383ffff */
.L_x_14:
[----:B------:R-:W-:Y:S05]  /*42b0*/  WARPSYNC.ALL ;  /* 0x0000000000007948 */ /* 0x000fea0003800000 */
[----:B------:R-:W-:Y:S06]  /*42c0*/  BAR.SYNC.DEFER_BLOCKING 0x0 ;  /* 0x0000000000007b1d */ /* 0x000fec0000010000 */
[----:B------:R-:W-:Y:S01]  /*42d0*/  @!PT LDS RZ, [RZ] ;  /* 0x00000000fffff984 */ /* 0x000fe20000000800 */
[----:B------:R-:W-:Y:S01]  /*42e0*/  @!PT LDS RZ, [RZ] ;  /* 0x00000000fffff984 */ /* 0x000fe20000000800 */
[----:B------:R-:W-:Y:S01]  /*42f0*/  @!PT LDS RZ, [RZ] ;  /* 0x00000000fffff984 */ /* 0x000fe20000000800 */
[----:B------:R-:W-:Y:S01]  /*4300*/  @!PT LDS RZ, [RZ] ;  /* 0x00000000fffff984 */ /* 0x000fe20000000800 */
[----:B------:R-:W-:Y:S06]  /*4310*/  MEMBAR.SC.GPU ;  /* 0x0000000000007992 */ /* 0x000fec0000002000 */
[----:B------:R-:W-:-:S00]  /*4320*/  ERRBAR ;  /* 0x00000000000079ab */ /* 0x000fc00000000000 */
[----:B------:R-:W-:Y:S06]  /*4330*/  CGAERRBAR ;  /* 0x00000000000075ab */ /* 0x000fec0000000000 */
[----:B------:R-:W-:Y:S01]  /*4340*/  CCTL.IVALL ;  /* 0x00000000ff00798f */ /* 0x000fe20002000000 */
.L_x_13:
[----:B------:R-:W-:Y:S01]  /*4350*/  DSETP.NEU.AND P0, PT, R96, RZ, PT ;  /* 0x000000ff6000722a */ /* 0x000fe20003f0d000 */
[----:B------:R-:W-:-:S13]  /*4360*/  IADD3 R86, PT, PT, R86, UR18, RZ ;  /* 0x0000001256567c10 */ /* 0x000fda000fffe0ff */
[----:B------:R-:W-:Y:S05]  /*4370*/  @!P0 BRA `(.L_x_17) ;  /* 0x0000001400048947 */ /* 0x000fea0003800000 */
[----:B------:R-:W2:Y:S01]  /*4380*/  LDC R85, c[0x0][0x380] ;  /* 0x0000e000ff557b82 */ /* 0x000ea20000000800 */
[----:B------:R-:W-:Y:S02]  /*4390*/  PRMT R68, R89, 0x9910, RZ ;  /* 0x0000991059447816 */ /* 0x000fe400000000ff */
[----:B------:R-:W-:Y:S02]  /*43a0*/  CS2R R82, SRZ ;  /* 0x0000000000527805 */ /* 0x000fe4000001ff00 */
[----:B------:R-:W-:Y:S01]  /*43b0*/  LOP3.LUT P0, R88, R88, 0xff, RZ, 0xc0, !PT ;  /* 0x000000ff58587812 */ /* 0x000fe2000780c0ff */
[----:B------:R-:W-:Y:S01]  /*43c0*/  VIADD R94, R0, 0x1 ;  /* 0x00000001005e7836 */ /* 0x000fe20000000000 */
[----:B------:R-:W-:Y:S02]  /*43d0*/  ISETP.NE.AND P5, PT, R68, RZ, PT ;  /* 0x000000ff4400720c */ /* 0x000fe40003fa5270 */
[----:B------:R-:W-:Y:S01]  /*43e0*/  CS2R R80, SRZ ;  /* 0x0000000000507805 */ /* 0x000fe2000001ff00 */
[----:B------:R-:W-:Y:S01]  /*43f0*/  VIADD R92, R0, 0x2 ;  /* 0x00000002005c7836 */ /* 0x000fe20000000000 */
[----:B------:R-:W3:Y:S01]  /*4400*/  LDC.64 R2, c[0x0][0x3f8] ;  /* 0x0000fe00ff027b82 */ /* 0x000ee20000000a00 */
[----:B------:R-:W-:-:S02]  /*4410*/  CS2R R78, SRZ ;  /* 0x00000000004e7805 */ /* 0x000fc4000001ff00 */
[CC--:B--2---:R-:W-:Y:S02]  /*4420*/  ISETP.LT.AND P3, PT, R0.reuse, R85.reuse, P0 ;  /* 0x000000550000720c */ /* 0x0c4fe40000761270 */
[-C--:B------:R-:W-:Y:S02]  /*4430*/  ISETP.LT.AND P2, PT, R0, R85.reuse, P5 ;  /* 0x000000550000720c */ /* 0x080fe40002f41270 */
[----:B------:R-:W-:Y:S02]  /*4440*/  ISETP.LT.AND P4, PT, R94, R85, P0 ;  /* 0x000000555e00720c */ /* 0x000fe40000781270 */
[----:B---3--:R-:W-:-:S07]  /*4450*/  IADD3 R104, P1, PT, R100, R2, RZ ;  /* 0x0000000264687210 */ /* 0x008fce0007f3e0ff */
[----:B------:R-:W2:Y:S01]  /*4460*/  @P3 LDG.E.LTC128B.64 R82, desc[UR24][R100.64] ;  /* 0x0000001864523981 */ /* 0x000ea2000c1e1b20 */
[-C--:B------:R-:W-:Y:S01]  /*4470*/  ISETP.LT.AND P3, PT, R94, R85.reuse, P5 ;  /* 0x000000555e00720c */ /* 0x080fe20002f61270 */
[--C-:B------:R-:W-:Y:S01]  /*4480*/  IMAD.X R105, R101, 0x1, R3.reuse, P1 ;  /* 0x0000000165697824 */ /* 0x100fe200008e0603 */
[----:B------:R-:W-:Y:S01]  /*4490*/  CS2R R76, SRZ ;  /* 0x00000000004c7805 */ /* 0x000fe2000001ff00 */
[----:B------:R-:W3:Y:S01]  /*44a0*/  @P2 LDG.E.LTC128B.64 R80, desc[UR24][R100.64+0x100] ;  /* 0x0001001864502981 */ /* 0x000ee2000c1e1b20 */
[----:B------:R-:W-:Y:S02]  /*44b0*/  ISETP.LT.AND P2, PT, R92, R85, P0 ;  /* 0x000000555c00720c */ /* 0x000fe40000741270 */
[----:B------:R-:W-:Y:S02]  /*44c0*/  IADD3 R108, P1, PT, R104, R2, RZ ;  /* 0x00000002686c7210 */ /* 0x000fe40007f3e0ff */
[----:B------:R-:W-:Y:S01]  /*44d0*/  CS2R R74, SRZ ;  /* 0x00000000004a7805 */ /* 0x000fe2000001ff00 */
[----:B------:R-:W-:Y:S01]  /*44e0*/  VIADD R90, R0, 0x3 ;  /* 0x00000003005a7836 */ /* 0x000fe20000000000 */
[----:B------:R-:W4:Y:S01]  /*44f0*/  @P4 LDG.E.LTC128B.64 R78, desc[UR24][R104.64] ;  /* 0x00000018684e4981 */ /* 0x000f22000c1e1b20 */
[----:B------:R-:W-:-:S03]  /*4500*/  IMAD.X R109, R105, 0x1, R3, P1 ;  /* 0x00000001696d7824 */ /* 0x000fc600008e0603 */
[----:B------:R-:W4:Y:S01]  /*4510*/  @P3 LDG.E.LTC128B.64 R76, desc[UR24][R104.64+0x100] ;  /* 0x00010018684c3981 */ /* 0x000f22000c1e1b20 */
[-C--:B------:R-:W-:Y:S02]  /*4520*/  ISETP.LT.AND P3, PT, R92, R85.reuse, P5 ;  /* 0x000000555c00720c */ /* 0x080fe40002f61270 */
[CC--:B------:R-:W-:Y:S01]  /*4530*/  ISETP.LT.AND P1, PT, R90.reuse, R85.reuse, P5 ;  /* 0x000000555a00720c */ /* 0x0c0fe20002f21270 */
[----:B------:R-:W4:Y:S01]  /*4540*/  @P2 LDG.E.LTC128B.64 R74, desc[UR24][R108.64] ;  /* 0x000000186c4a2981 */ /* 0x000f22000c1e1b20 */
[----:B------:R-:W-:Y:S02]  /*4550*/  ISETP.LT.AND P2, PT, R90, R85, P0 ;  /* 0x000000555a00720c */ /* 0x000fe40000741270 */
[----:B------:R-:W-:Y:S02]  /*4560*/  CS2R R72, SRZ ;  /* 0x0000000000487805 */ /* 0x000fe4000001ff00 */
[----:B------:R-:W-:Y:S02]  /*4570*/  IADD3 R106, P0, PT, R108, R2, RZ ;  /* 0x000000026c6a7210 */ /* 0x000fe40007f1e0ff */
[----:B------:R-:W-:-:S02]  /*4580*/  CS2R R68, SRZ ;  /* 0x0000000000447805 */ /* 0x000fc4000001ff00 */
[----:B-1----:R-:W-:Y:S01]  /*4590*/  CS2R R70, SRZ ;  /* 0x0000000000467805 */ /* 0x002fe2000001ff00 */
[----:B------:R-:W-:Y:S01]  /*45a0*/  IMAD.X R107, R109, 0x1, R3, P0 ;  /* 0x000000016d6b7824 */ /* 0x000fe200000e0603 */
[----:B------:R-:W4:Y:S04]  /*45b0*/  @P3 LDG.E.LTC128B.64 R72, desc[UR24][R108.64+0x100] ;  /* 0x000100186c483981 */ /* 0x000f28000c1e1b20 */
[----:B------:R-:W4:Y:S04]  /*45c0*/  @P1 LDG.E.LTC128B.64 R68, desc[UR24][R106.64+0x100] ;  /* 0x000100186a441981 */ /* 0x000f28000c1e1b20 */
[----:B------:R-:W4:Y:S01]  /*45d0*/  @P2 LDG.E.LTC128B.64 R70, desc[UR24][R106.64] ;  /* 0x000000186a462981 */ /* 0x000f22000c1e1b20 */
[----:B------:R-:W-:Y:S05]  /*45e0*/  WARPSYNC.ALL ;  /* 0x0000000000007948 */ /* 0x000fea0003800000 */
[----:B------:R-:W-:Y:S01]  /*45f0*/  BAR.SYNC.DEFER_BLOCKING 0x0 ;  /* 0x0000000000007b1d */ /* 0x000fe20000010000 */
[----:B------:R-:W-:-:S02]  /*4600*/  LOP3.LUT P0, R89, R89, 0xff, RZ, 0xc0, !PT ;  /* 0x000000ff59597812 */ /* 0x000fc4000780c0ff */
[----:B------:R-:W-:-:S03]  /*4610*/  ISETP.NE.AND P6, PT, R88, RZ, PT ;  /* 0x000000ff5800720c */ /* 0x000fc60003fc5270 */
[----:B------:R-:W1:Y:S01]  /*4620*/  LDCU.64 UR4, c[0x0][0x410] ;  /* 0x00008200ff0477ac */ /* 0x000e620008000a00 */
[----:B------:R-:W-:-:S04]  /*4630*/  DEPBAR.LE SB5, 0xd ;  /* 0x0000d3400000791a */ /* 0x000fc80000000000 */
[----:B------:R-:W-:Y:S04]  /*4640*/  STS.128 [R87], R4 ;  /* 0x0000000457007388 */ /* 0x000fe80000000c00 */
[----:B------:R-:W-:Y:S04]  /*4650*/  STS.128 [R87+0x40], R8 ;  /* 0x0000400857007388 */ /* 0x000fe80000000c00 */
[----:B------:R-:W-:Y:S01]  /*4660*/  STS.128 [R87+0x80], R12 ;  /* 0x0000800c57007388 */ /* 0x000fe20000000c00 */
[----:B------:R-:W-:-:S04]  /*4670*/  DEPBAR.LE SB5, 0xc ;  /* 0x0000d3000000791a */ /* 0x000fc80000000000 */
[----:B------:R-:W-:Y:S01]  /*4680*/  STS.128 [R87+0xc0], R16 ;  /* 0x0000c01057007388 */ /* 0x000fe20000000c00 */
[----:B------:R-:W-:Y:S06]  /*4690*/  BAR.SYNC.DEFER_BLOCKING 0x0 ;  /* 0x0000000000007b1d */ /* 0x000fec0000010000 */
[----:B------:R-:W1:Y:S04]  /*46a0*/  LDS.64 R120, [R86+0x100] ;  /* 0x0001000056787984 */ /* 0x000e680000000a00 */
[----:B------:R-:W1:Y:S04]  /*46b0*/  LDS.64 R122, [R86] ;  /* 0x00000000567a7984 */ /* 0x000e680000000a00 */
[----:B------:R-:W1:Y:S04]  /*46c0*/  LDS.64 R116, [R86+0x320] ;  /* 0x0003200056747984 */ /* 0x000e680000000a00 */
[----:B------:R-:W1:Y:S04]  /*46d0*/  LDS.64 R118, [R86+0x220] ;  /* 0x0002200056767984 */ /* 0x000e680000000a00 */
[----:B------:R-:W1:Y:S04]  /*46e0*/  LDS.64 R114, [R86+0x440] ;  /* 0x0004400056727984 */ /* 0x000e680000000a00 */
[----:B------:R-:W1:Y:S04]  /*46f0*/  LDS.64 R112, [R86+0x540] ;  /* 0x0005400056707984 */ /* 0x000e680000000a00 */
[----:B------:R-:W1:Y:S04]  /*4700*/  LDS.64 R6, [R86+0x760] ;  /* 0x0007600056067984 */ /* 0x000e680000000a00 */
[----:B------:R-:W1:Y:S01]  /*4710*/  LDS.64 R110, [R86+0x660] ;  /* 0x00066000566e7984 */ /* 0x000e620000000a00 */
[----:B------:R-:W-:-:S02]  /*4720*/  ISETP.GE.OR P4, PT, R0, R85, !P0 ;  /* 0x000000550000720c */ /* 0x000fc40004786670 */
[-C--:B------:R-:W-:Y:S02]  /*4730*/  ISETP.GE.OR P2, PT, R0, R85.reuse, !P6 ;  /* 0x000000550000720c */ /* 0x080fe40007746670 */
[CC--:B------:R-:W-:Y:S01]  /*4740*/  ISETP.GE.OR P1, PT, R94.reuse, R85.reuse, !P0 ;  /* 0x000000555e00720c */ /* 0x0c0fe20004726670 */
[-C--:B-1----:R-:W-:Y:S02]  /*4750*/  DMUL R4, R120, R98.reuse ;  /* 0x0000006278047228 */ /* 0x082fe40000000000 */
[-C--:B------:R-:W-:Y:S02]  /*4760*/  DMUL R8, R122, R98.reuse ;  /* 0x000000627a087228 */ /* 0x080fe40000000000 */
[-C--:B------:R-:W-:Y:S01]  /*4770*/  DMUL R116, R116, R98.reuse ;  /* 0x0000006274747228 */ /* 0x080fe20000000000 */
[-C--:B------:R-:W-:Y:S01]  /*4780*/  ISETP.GE.OR P3, PT, R94, R85.reuse, !P6 ;  /* 0x000000555e00720c */ /* 0x080fe20007766670 */
[-C--:B------:R-:W-:Y:S01]  /*4790*/  DMUL R10, R118, R98.reuse ;  /* 0x00000062760a7228 */ /* 0x080fe20000000000 */
[----:B------:R-:W-:Y:S01]  /*47a0*/  ISETP.GE.OR P0, PT, R92, R85, !P6 ;  /* 0x000000555c00720c */ /* 0x000fe20007706670 */
[----:B------:R-:W-:-:S02]  /*47b0*/  DMUL R114, R114, R98 ;  /* 0x0000006272727228 */ /* 0x000fc40000000000 */
[-C--:B------:R-:W-:Y:S02]  /*47c0*/  DMUL R112, R112, R98.reuse ;  /* 0x0000006270707228 */ /* 0x080fe40000000000 */
[-C--:B------:R-:W-:Y:S02]  /*47d0*/  DMUL R6, R6, R98.reuse ;  /* 0x0000006206067228 */ /* 0x080fe40000000000 */
[----:B------:R-:W-:Y:S01]  /*47e0*/  DMUL R110, R110, R98 ;  /* 0x000000626e6e7228 */ /* 0x000fe20000000000 */
[----:B------:R-:W-:Y:S01]  /*47f0*/  VIADD R12, R0, 0x8 ;  /* 0x00000008000c7836 */ /* 0x000fe20000000000 */
[-C--:B--2---:R-:W-:Y:S02]  /*4800*/  DFMA R8, R82, R96.reuse, R8 ;  /* 0x000000605208722b */ /* 0x084fe40000000008 */
[----:B---3--:R-:W-:-:S05]  /*4810*/  DFMA R4, R80, R96, R4 ;  /* 0x000000605004722b */ /* 0x008fca0000000004 */
[----:B------:R-:W-:Y:S01]  /*4820*/  @!P2 ST.E.64 desc[UR24][R100.64], R8 ;  /* 0x000000086400a985 */ /* 0x000fe2000c101b18 */
[----:B----4-:R-:W-:-:S03]  /*4830*/  DFMA R10, R78, R96, R10 ;  /* 0x000000604e0a722b */ /* 0x010fc6000000000a */
[----:B------:R-:W-:Y:S01]  /*4840*/  @!P4 ST.E.64 desc[UR24][R100.64+0x100], R4 ;  /* 0x000100046400c985 */ /* 0x000fe2000c101b18 */
[-C--:B------:R-:W-:Y:S01]  /*4850*/  DFMA R116, R76, R96.reuse, R116 ;  /* 0x000000604c74722b */ /* 0x080fe20000000074 */
[----:B------:R-:W-:Y:S01]  /*4860*/  ISETP.NE.AND P4, PT, R89, RZ, PT ;  /* 0x000000ff5900720c */ /* 0x000fe20003f85270 */
[----:B------:R-:W-:-:S03]  /*4870*/  DFMA R114, R74, R96, R114 ;  /* 0x000000604a72722b */ /* 0x000fc60000000072 */
[-C--:B------:R-:W-:Y:S02]  /*4880*/  ISETP.GE.OR P2, PT, R92, R85.reuse, !P4 ;  /* 0x000000555c00720c */ /* 0x080fe40006746670 */
[----:B------:R-:W-:Y:S01]  /*4890*/  @!P1 ST.E.64 desc[UR24][R104.64+0x100], R116 ;  /* 0x0001007468009985 */ /* 0x000fe2000c101b18 */
[----:B------:R-:W-:-:S03]  /*48a0*/  ISETP.GE.OR P1, PT, R90, R85, !P4 ;  /* 0x000000555a00720c */ /* 0x000fc60006726670 */
[----:B------:R1:W-:Y:S04]  /*48b0*/  @!P3 ST.E.64 desc[UR24][R104.64], R10 ;  /* 0x0000000a6800b985 */ /* 0x0003e8000c101b18 */
[----:B------:R-:W-:Y:S01]  /*48c0*/  @!P0 ST.E.64 desc[UR24][R108.64], R114 ;  /* 0x000000726c008985 */ /* 0x000fe2000c101b18 */
[----:B------:R-:W-:Y:S01]  /*48d0*/  ISETP.GE.OR P0, PT, R90, R85, !P6 ;  /* 0x000000555a00720c */ /* 0x000fe20007706670 */
[-C--:B------:R-:W-:Y:S02]  /*48e0*/  DFMA R112, R72, R96.reuse, R112 ;  /* 0x000000604870722b */ /* 0x080fe40000000070 */
[-C--:B------:R-:W-:Y:S02]  /*48f0*/  DFMA R6, R68, R96.reuse, R6 ;  /* 0x000000604406722b */ /* 0x080fe40000000006 */
[----:B------:R-:W-:-:S03]  /*4900*/  DFMA R110, R70, R96, R110 ;  /* 0x00000060466e722b */ /* 0x000fc6000000006e */
[----:B------:R-:W-:Y:S01]  /*4910*/  @!P2 ST.E.64 desc[UR24][R108.64+0x100], R112 ;  /* 0x000100706c00a985 */ /* 0x000fe2000c101b18 */
[----:B------:R-:W-:-:S03]  /*4920*/  ISETP.NE.AND P3, PT, R88, RZ, PT ;  /* 0x000000ff5800720c */ /* 0x000fc60003f65270 */
[----:B------:R2:W-:Y:S01]  /*4930*/  @!P1 ST.E.64 desc[UR24][R106.64+0x100], R6 ;  /* 0x000100066a009985 */ /* 0x0005e2000c101b18 */
[CC--:B------:R-:W-:Y:S02]  /*4940*/  ISETP.LT.AND P1, PT, R12.reuse, R85.reuse, P5 ;  /* 0x000000550c00720c */ /* 0x0c0fe40002f21270 */
[----:B------:R-:W-:Y:S01]  /*4950*/  ISETP.LT.AND P2, PT, R12, R85, P3 ;  /* 0x000000550c00720c */ /* 0x000fe20001f41270 */
[----:B------:R-:W-:Y:S01]  /*4960*/  @!P0 ST.E.64 desc[UR24][R106.64], R110 ;  /* 0x0000006e6a008985 */ /* 0x000fe2000c101b18 */
[----:B------:R-:W-:-:S04]  /*4970*/  IADD3 R14, P0, PT, R100, UR4, RZ ;  /* 0x00000004640e7c10 */ /* 0x000fc8000ff1e0ff */
[----:B------:R-:W-:Y:S01]  /*4980*/  IADD3.X R15, PT, PT, R101, UR5, RZ, P0, !PT ;  /* 0x00000005650f7c10 */ /* 0x000fe200087fe4ff */
[----:B-1----:R-:W-:-:S04]  /*4990*/  VIADD R10, R0, 0x9 ;  /* 0x00000009000a7836 */ /* 0x002fc80000000000 */
[----:B------:R-:W3:Y:S01]  /*49a0*/  @P1 LDG.E.LTC128B.64 R80, desc[UR24][R14.64+0x100] ;  /* 0x000100180e501981 */ /* 0x000ee2000c1e1b20 */
[----:B------:R-:W-:-:S03]  /*49b0*/  ISETP.LT.AND P1, PT, R10, R85, P5 ;  /* 0x000000550a00720c */ /* 0x000fc60002f21270 */
[----:B------:R-:W4:Y:S01]  /*49c0*/  @P2 LDG.E.LTC128B.64 R82, desc[UR24][R14.64] ;  /* 0x000000180e522981 */ /* 0x000f22000c1e1b20 */
[----:B------:R-:W-:Y:S02]  /*49d0*/  IADD3 R16, P0, PT, R104, UR4, RZ ;  /* 0x0000000468107c10 */ /* 0x000fe4000ff1e0ff */
[----:B------:R-:W-:Y:S01]  /*49e0*/  ISETP.LT.AND P2, PT, R10, R85, P3 ;  /* 0x000000550a00720c */ /* 0x000fe20001f41270 */
[----:B------:R-:W-:Y:S01]  /*49f0*/  VIADD R8, R0, 0xa ;  /* 0x0000000a00087836 */ /* 0x000fe20000000000 */
[----:B------:R-:W-:Y:S02]  /*4a00*/  IADD3.X R17, PT, PT, R105, UR5, RZ, P0, !PT ;  /* 0x0000000569117c10 */ /* 0x000fe400087fe4ff */
[----:B------:R-:W-:-:S03]  /*4a10*/  IADD3 R88, P0, PT, R16, R2, RZ ;  /* 0x0000000210587210 */ /* 0x000fc60007f1e0ff */
[----:B------:R-:W4:Y:S01]  /*4a20*/  @P1 LDG.E.LTC128B.64 R76, desc[UR24][R16.64+0x100] ;  /* 0x00010018104c1981 */ /* 0x000f22000c1e1b20 */
[----:B------:R-:W-:-:S05]  /*4a30*/  ISETP.LT.AND P1, PT, R8, R85, P5 ;  /* 0x000000550800720c */ /* 0x000fca0002f21270 */
[----:B------:R-:W4:Y:S01]  /*4a40*/  @P2 LDG.E.LTC128B.64 R78, desc[UR24][R16.64] ;  /* 0x00000018104e2981 */ /* 0x000f22000c1e1b20 */
[----:B------:R-:W-:Y:S01]  /*4a50*/  ISETP.LT.AND P2, PT, R8, R85, P3 ;  /* 0x000000550800720c */ /* 0x000fe20001f41270 */
[----:B------:R-:W-:Y:S01]  /*4a60*/  IMAD.X R89, R17, 0x1, R3, P0 ;  /* 0x0000000111597824 */ /* 0x000fe200000e0603 */
[----:B------:R-:W-:Y:S01]  /*4a70*/  IADD3 R18, P0, PT, R88, R2, RZ ;  /* 0x0000000258127210 */ /* 0x000fe20007f1e0ff */
[----:B--2---:R-:W-:-:S04]  /*4a80*/  VIADD R6, R0, 0xb ;  /* 0x0000000b00067836 */ /* 0x004fc80000000000 */
[----:B------:R-:W-:Y:S01]  /*4a90*/  IMAD.X R19, R89, 0x1, R3, P0 ;  /* 0x0000000159137824 */ /* 0x000fe200000e0603 */
[CC--:B------:R-:W-:Y:S01]  /*4aa0*/  ISETP.LT.AND P0, PT, R6.reuse, R85.reuse, P5 ;  /* 0x000000550600720c */ /* 0x0c0fe20002f01270 */
[----:B------:R-:W2:Y:S01]  /*4ab0*/  @P1 LDG.E.LTC128B.64 R72, desc[UR24][R88.64+0x100] ;  /* 0x0001001858481981 */ /* 0x000ea2000c1e1b20 */
[----:B------:R-:W-:-:S03]  /*4ac0*/  ISETP.LT.AND P1, PT, R6, R85, P3 ;  /* 0x000000550600720c */ /* 0x000fc60001f21270 */
[----:B------:R-:W2:Y:S08]  /*4ad0*/  @P2 LDG.E.LTC128B.64 R74, desc[UR24][R88.64] ;  /* 0x00000018584a2981 */ /* 0x000eb0000c1e1b20 */
[----:B------:R-:W2:Y:S04]  /*4ae0*/  @P0 LDG.E.LTC128B.64 R68, desc[UR24][R18.64+0x100] ;  /* 0x0001001812440981 */ /* 0x000ea8000c1e1b20 */
[----:B------:R-:W2:Y:S01]  /*4af0*/  @P1 LDG.E.LTC128B.64 R70, desc[UR24][R18.64] ;  /* 0x0000001812461981 */ /* 0x000ea2000c1e1b20 */
[----:B------:R-:W-:Y:S06]  /*4b00*/  BAR.SYNC.DEFER_BLOCKING 0x0 ;  /* 0x0000000000007b1d */ /* 0x000fec0000010000 */
[----:B------:R-:W-:-:S04]  /*4b10*/  DEPBAR.LE SB5, 0x8 ;  /* 0x0000d2000000791a */ /* 0x000fc80000000000 */
[----:B------:R-:W-:Y:S04]  /*4b20*/  STS.128 [R87], R32 ;  /* 0x0000002057007388 */ /* 0x000fe80000000c00 */
[----:B------:R-:W-:Y:S04]  /*4b30*/  STS.128 [R87+0x40], R28 ;  /* 0x0000401c57007388 */ /* 0x000fe80000000c00 */
[----:B------:R-:W-:Y:S04]  /*4b40*/  STS.128 [R87+0x80], R24 ;  /* 0x0000801857007388 */ /* 0x000fe80000000c00 */
[----:B------:R-:W-:Y:S01]  /*4b50*/  STS.128 [R87+0xc0], R20 ;  /* 0x0000c01457007388 */ /* 0x000fe20000000c00 */
[----:B------:R-:W-:Y:S06]  /*4b60*/  BAR.SYNC.DEFER_BLOCKING 0x0 ;  /* 0x0000000000007b1d */ /* 0x000fec0000010000 */
[----:B------:R-:W1:Y:S04]  /*4b70*/  LDS.64 R104, [R86+0x100] ;  /* 0x0001000056687984 */ /* 0x000e680000000a00 */
[----:B------:R-:W1:Y:S04]  /*4b80*/  LDS.64 R106, [R86] ;  /* 0x00000000566a7984 */ /* 0x000e680000000a00 */
[----:B------:R-:W1:Y:S04]  /*4b90*/  LDS.64 R94, [R86+0x320] ;  /* 0x00032000565e7984 */ /* 0x000e680000000a00 */
[----:B------:R-:W1:Y:S04]  /*4ba0*/  LDS.64 R100, [R86+0x220] ;  /* 0x0002200056647984 */ /* 0x000e680000000a00 */
[----:B------:R-:W1:Y:S04]  /*4bb0*/  LDS.64 R90, [R86+0x540] ;  /* 0x00054000565a7984 */ /* 0x000e680000000a00 */
[----:B------:R-:W1:Y:S01]  /*4bc0*/  LDS.64 R92, [R86+0x440] ;  /* 0x00044000565c7984 */ /* 0x000e620000000a00 */
[----:B------:R-:W-:-:S03]  /*4bd0*/  ISETP.GE.OR P1, PT, R12, R85, !P4 ;  /* 0x000000550c00720c */ /* 0x000fc60006726670 */
[----:B------:R-:W1:Y:S01]  /*4be0*/  LDS.64 R22, [R86+0x760] ;  /* 0x0007600056167984 */ /* 0x000e620000000a00 */
[----:B------:R-:W-:-:S03]  /*4bf0*/  ISETP.GE.OR P0, PT, R12, R85, !P6 ;  /* 0x000000550c00720c */ /* 0x000fc60007706670 */
[----:B------:R-:W1:Y:S02]  /*4c00*/  LDS.64 R24, [R86+0x660] ;  /* 0x0006600056187984 */ /* 0x000e640000000a00 */
[-C--:B-1----:R-:W-:Y:S02]  /*4c10*/  DMUL R20, R104, R98.reuse ;  /* 0x0000006268147228 */ /* 0x082fe40000000000 */
[-C--:B------:R-:W-:Y:S02]  /*4c20*/  DMUL R32, R106, R98.reuse ;  /* 0x000000626a207228 */ /* 0x080fe40000000000 */
[-C--:B------:R-:W-:Y:S02]  /*4c30*/  DMUL R94, R94, R98.reuse ;  /* 0x000000625e5e7228 */ /* 0x080fe40000000000 */
[-C--:B------:R-:W-:Y:S02]  /*4c40*/  DMUL R100, R100, R98.reuse ;  /* 0x0000006264647228 */ /* 0x080fe40000000000 */
[----:B------:R-:W-:-:S02]  /*4c50*/  DMUL R90, R90, R98 ;  /* 0x000000625a5a7228 */ /* 0x000fc40000000000 */
[-C--:B------:R-:W-:Y:S02]  /*4c60*/  DMUL R92, R92, R98.reuse ;  /* 0x000000625c5c7228 */ /* 0x080fe40000000000 */
[-C--:B------:R-:W-:Y:S02]  /*4c70*/  DMUL R22, R22, R98.reuse ;  /* 0x0000006216167228 */ /* 0x080fe40000000000 */
[----:B------:R-:W-:Y:S02]  /*4c80*/  DMUL R24, R24, R98 ;  /* 0x0000006218187228 */ /* 0x000fe40000000000 */
[-C--:B---3--:R-:W-:Y:S02]  /*4c90*/  DFMA R20, R80, R96.reuse, R20 ;  /* 0x000000605014722b */ /* 0x088fe40000000014 */
[----:B----4-:R-:W-:-:S05]  /*4ca0*/  DFMA R12, R82, R96, R32 ;  /* 0x00000060520c722b */ /* 0x010fca0000000020 */
[----:B------:R-:W-:Y:S01]  /*4cb0*/  @!P1 ST.E.64 desc[UR24][R14.64+0x100], R20 ;  /* 0x000100140e009985 */ /* 0x000fe2000c101b18 */
[----:B------:R-:W-:-:S03]  /*4cc0*/  ISETP.GE.OR P1, PT, R10, R85, !P4 ;  /* 0x000000550a00720c */ /* 0x000fc60006726670 */
[----:B------:R1:W-:Y:S01]  /*4cd0*/  @!P0 ST.E.64 desc[UR24][R14.64], R12 ;  /* 0x0000000c0e008985 */ /* 0x0003e2000c101b18 */
[----:B------:R-:W-:Y:S01]  /*4ce0*/  ISETP.GE.OR P0, PT, R10, R85, !P6 ;  /* 0x000000550a00720c */ /* 0x000fe20007706670 */
[-C--:B------:R-:W-:Y:S02]  /*4cf0*/  DFMA R94, R76, R96.reuse, R94 ;  /* 0x000000604c5e722b */ /* 0x080fe4000000005e */
[----:B------:R-:W-:-:S06]  /*4d00*/  DFMA R100, R78, R96, R100 ;  /* 0x000000604e64722b */ /* 0x000fcc0000000064 */
[----:B------:R-:W-:Y:S01]  /*4d10*/  @!P1 ST.E.64 desc[UR24][R16.64+0x100], R94 ;  /* 0x0001005e10009985 */ /* 0x000fe2000c101b18 */
[----:B------:R-:W-:-:S03]  /*4d20*/  ISETP.GE.OR P1, PT, R8, R85, !P4 ;  /* 0x000000550800720c */ /* 0x000fc60006726670 */
[----:B------:R3:W-:Y:S01]  /*4d30*/  @!P0 ST.E.64 desc[UR24][R16.64], R100 ;  /* 0x0000006410008985 */ /* 0x0007e2000c101b18 */
[----:B------:R-:W-:Y:S01]  /*4d40*/  ISETP.GE.OR P0, PT, R8, R85, !P6 ;  /* 0x000000550800720c */ /* 0x000fe20007706670 */
[-C--:B--2---:R-:W-:Y:S02]  /*4d50*/  DFMA R90, R72, R96.reuse, R90 ;  /* 0x00000060485a722b */ /* 0x084fe4000000005a */
[----:B------:R-:W-:-:S06]  /*4d60*/  DFMA R92, R74, R96, R92 ;  /* 0x000000604a5c722b */ /* 0x000fcc000000005c */
[----:B------:R-:W-:Y:S01]  /*4d70*/  @!P1 ST.E.64 desc[UR24][R88.64+0x100], R90 ;  /* 0x0001005a58009985 */ /* 0x000fe2000c101b18 */
[----:B------:R-:W-:-:S03]  /*4d80*/  ISETP.GE.OR P1, PT, R6, R85, !P4 ;  /* 0x000000550600720c */ /* 0x000fc60006726670 */
[----:B------:R-:W-:Y:S01]  /*4d90*/  @!P0 ST.E.64 desc[UR24][R88.64], R92 ;  /* 0x0000005c58008985 */ /* 0x000fe2000c101b18 */
[----:B------:R-:W-:Y:S01]  /*4da0*/  ISETP.GE.OR P0, PT, R6, R85, !P6 ;  /* 0x000000550600720c */ /* 0x000fe20007706670 */
[-C--:B------:R-:W-:Y:S01]  /*4db0*/  DFMA R22, R68, R96.reuse, R22 ;  /* 0x000000604416722b */ /* 0x080fe20000000016 */
[----:B------:R-:W-:Y:S01]  /*4dc0*/  VIADD R6, R0, 0x10 ;  /* 0x0000001000067836 */ /* 0x000fe20000000000 */
[----:B------:R-:W-:-:S04]  /*4dd0*/  DFMA R24, R70, R96, R24 ;  /* 0x000000604618722b */ /* 0x000fc80000000018 */
[CC--:B------:R-:W-:Y:S02]  /*4de0*/  ISETP.LT.AND P2, PT, R6.reuse, R85.reuse, P3 ;  /* 0x000000550600720c */ /* 0x0c0fe40001f41270 */
[----:B------:R-:W-:Y:S01]  /*4df0*/  @!P1 ST.E.64 desc[UR24][R18.64+0x100], R22 ;  /* 0x0001001612009985 */ /* 0x000fe2000c101b18 */
[----:B------:R-:W-:-:S03]  /*4e00*/  ISETP.LT.AND P1, PT, R6, R85, P5 ;  /* 0x000000550600720c */ /* 0x000fc60002f21270 */
[----:B------:R2:W-:Y:S01]  /*4e10*/  @!P0 ST.E.64 desc[UR24][R18.64], R24 ;  /* 0x0000001812008985 */ /* 0x0005e2000c101b18 */
[----:B-1----:R-:W-:Y:S01]  /*4e20*/  IADD3 R14, P0, PT, R14, UR4, RZ ;  /* 0x000000040e0e7c10 */ /* 0x002fe2000ff1e0ff */
[----:B------:R-:W-:-:S03]  /*4e30*/  VIADD R8, R0, 0x11 ;  /* 0x0000001100087836 */ /* 0x000fc60000000000 */
[----:B------:R-:W-:-:S05]  /*4e40*/  IADD3.X R15, PT, PT, R15, UR5, RZ, P0, !PT ;  /* 0x000000050f0f7c10 */ /* 0x000fca00087fe4ff */
[----:B------:R-:W4:Y:S01]  /*4e50*/  @P2 LDG.E.LTC128B.64 R82, desc[UR24][R14.64] ;  /* 0x000000180e522981 */ /* 0x000f22000c1e1b20 */
[----:B------:R-:W-:-:S03]  /*4e60*/  ISETP.LT.AND P2, PT, R8, R85, P3 ;  /* 0x000000550800720c */ /* 0x000fc60001f41270 */
[----:B------:R-:W4:Y:S01]  /*4e70*/  @P1 LDG.E.LTC128B.64 R80, desc[UR24][R14.64+0x100] ;  /* 0x000100180e501981 */ /* 0x000f22000c1e1b20 */
[----:B------:R-:W-:Y:S02]  /*4e80*/  ISETP.LT.AND P1, PT, R8, R85, P5 ;  /* 0x000000550800720c */ /* 0x000fe40002f21270 */
[----:B---3--:R-:W-:Y:S01]  /*4e90*/  IADD3 R16, P0, PT, R16, UR4, RZ ;  /* 0x0000000410107c10 */ /* 0x008fe2000ff1e0ff */
[----:B------:R-:W-:-:S03]  /*4ea0*/  VIADD R10, R0, 0x12 ;  /* 0x00000012000a7836 */ /* 0x000fc60000000000 */
[----:B------:R-:W-:-:S05]  /*4eb0*/  IADD3.X R17, PT, PT, R17, UR5, RZ, P0, !PT ;  /* 0x0000000511117c10 */ /* 0x000fca00087fe4ff */
[----:B------:R-:W3:Y:S01]  /*4ec0*/  @P2 LDG.E.LTC128B.64 R78, desc[UR24][R16.64] ;  /* 0x00000018104e2981 */ /* 0x000ee2000c1e1b20 */
[----:B------:R-:W-:-:S03]  /*4ed0*/  ISETP.LT.AND P2, PT, R10, R85, P3 ;  /* 0x000000550a00720c */ /* 0x000fc60001f41270 */
[----:B------:R-:W3:Y:S01]  /*4ee0*/  @P1 LDG.E.LTC128B.64 R76, desc[UR24][R16.64+0x100] ;  /* 0x00010018104c1981 */ /* 0x000ee2000c1e1b20 */
[----:B------:R-:W-:Y:S02]  /*4ef0*/  ISETP.LT.AND P1, PT, R10, R85, P5 ;  /* 0x000000550a00720c */ /* 0x000fe40002f21270 */
[----:B--2---:R-:W-:Y:S01]  /*4f00*/  IADD3 R18, P0, PT, R16, R2, RZ ;  /* 0x0000000210127210 */ /* 0x004fe20007f1e0ff */
[----:B------:R-:W-:-:S04]  /*4f10*/  VIADD R12, R0, 0x13 ;  /* 0x00000013000c7836 */ /* 0x000fc80000000000 */
[----:B------:R-:W-:Y:S01]  /*4f20*/  IMAD.X R19, R17, 0x1, R3, P0 ;  /* 0x0000000111137824 */ /* 0x000fe200000e0603 */
[----:B------:R-:W-:-:S04]  /*4f30*/  IADD3 R20, P0, PT, R18, R2, RZ ;  /* 0x0000000212147210 */ /* 0x000fc80007f1e0ff */
[----:B------:R-:W2:Y:S04]  /*4f40*/  @P2 LDG.E.LTC128B.64 R74, desc[UR24][R18.64] ;  /* 0x00000018124a2981 */ /* 0x000ea8000c1e1b20 */
[----:B------:R-:W2:Y:S01]  /*4f50*/  @P1 LDG.E.LTC128B.64 R72, desc[UR24][R18.64+0x100] ;  /* 0x0001001812481981 */ /* 0x000ea2000c1e1b20 */
[CC--:B------:R-:W-:Y:S01]  /*4f60*/  ISETP.LT.AND P1, PT, R12.reuse, R85.reuse, P3 ;  /* 0x000000550c00720c */ /* 0x0c0fe20001f21270 */
[----:B------:R-:W-:Y:S01]  /*4f70*/  IMAD.X R21, R19, 0x1, R3, P0 ;  /* 0x0000000113157824 */ /* 0x000fe200000e0603 */
[----:B------:R-:W-:-:S11]  /*4f80*/  ISETP.LT.AND P0, PT, R12, R85, P5 ;  /* 0x000000550c00720c */ /* 0x000fd60002f01270 */
[----:B------:R-:W2:Y:S04]  /*4f90*/  @P1 LDG.E.LTC128B.64 R70, desc[UR24][R20.64] ;  /* 0x0000001814461981 */ /* 0x000ea8000c1e1b20 */
[----:B------:R-:W2:Y:S01]  /*4fa0*/  @P0 LDG.E.LTC128B.64 R68, desc[UR24][R20.64+0x100] ;  /* 0x0001001814440981 */ /* 0x000ea2000c1e1b20 */
[----:B------:R-:W-:Y:S06]  /*4fb0*/  BAR.SYNC.DEFER_BLOCKING 0x0 ;  /* 0x0000000000007b1d */ /* 0x000fec0000010000 */
[----:B------:R-:W-:-:S04]  /*4fc0*/  DEPBAR.LE SB5, 0x5 ;  /* 0x0000d1400000791a */ /* 0x000fc80000000000 */
[----:B------:R-:W-:Y:S04]  /*4fd0*/  STS.128 [R87], R36 ;  /* 0x0000002457007388 */ /* 0x000fe80000000c00 */
[----:B------:R-:W-:Y:S04]  /*4fe0*/  STS.128 [R87+0x40], R40 ;  /* 0x0000402857007388 */ /* 0x000fe80000000c00 */
[----:B------:R-:W-:Y:S01]  /*4ff0*/  STS.128 [R87+0x80], R44 ;  /* 0x0000802c57007388 */ /* 0x000fe20000000c00 */
[----:B------:R-:W-:-:S04]  /*5000*/  DEPBAR.LE SB5, 0x4 ;  /* 0x0000d1000000791a */ /* 0x000fc80000000000 */
[----:B------:R-:W-:Y:S01]  /*5010*/  STS.128 [R87+0xc0], R48 ;  /* 0x0000c03057007388 */ /* 0x000fe20000000c00 */
[----:B------:R-:W-:Y:S06]  /*5020*/  BAR.SYNC.DEFER_BLOCKING 0x0 ;  /* 0x0000000000007b1d */ /* 0x000fec0000010000 */
[----:B------:R-:W1:Y:S04]  /*5030*/  LDS.64 R24, [R86] ;  /* 0x0000000056187984 */ /* 0x000e680000000a00 */
[----:B------:R-:W1:Y:S04]  /*5040*/  LDS.64 R22, [R86+0x100] ;  /* 0x0001000056167984 */ /* 0x000e680000000a00 */
[----:B------:R-:W1:Y:S04]  /*5050*/  LDS.64 R32, [R86+0x220] ;  /* 0x0002200056207984 */ /* 0x000e680000000a00 */
[----:B------:R-:W1:Y:S04]  /*5060*/  LDS.64 R30, [R86+0x320] ;  /* 0x00032000561e7984 */ /* 0x000e680000000a00 */
[----:B------:R-:W1:Y:S04]  /*5070*/  LDS.64 R28, [R86+0x440] ;  /* 0x00044000561c7984 */ /* 0x000e680000000a00 */
[----:B------:R-:W1:Y:S01]  /*5080*/  LDS.64 R26, [R86+0x540] ;  /* 0x00054000561a7984 */ /* 0x000e620000000a00 */
[----:B------:R-:W-:-:S02]  /*5090*/  ISETP.GE.OR P0, PT, R6, R85, !P6 ;  /* 0x000000550600720c */ /* 0x000fc40007706670 */
[----:B------:R-:W-:Y:S01]  /*50a0*/  ISETP.GE.OR P1, PT, R6, R85, !P4 ;  /* 0x000000550600720c */ /* 0x000fe20006726670 */
[----:B------:R-:W1:Y:S02]  /*50b0*/  LDS.64 R34, [R86+0x760] ;  /* 0x0007600056227984 */ /* 0x000e640000000a00 */
[-C--:B-1----:R-:W-:Y:S02]  /*50c0*/  DMUL R36, R24, R98.reuse ;  /* 0x0000006218247228 */ /* 0x082fe40000000000 */
[----:B------:R-:W1:Y:S01]  /*50d0*/  LDS.64 R24, [R86+0x660] ;  /* 0x0006600056187984 */ /* 0x000e620000000a00 */
[-C--:B------:R-:W-:Y:S02]  /*50e0*/  DMUL R22, R22, R98.reuse ;  /* 0x0000006216167228 */ /* 0x080fe40000000000 */
[-C--:B------:R-:W-:Y:S02]  /*50f0*/  DMUL R32, R32, R98.reuse ;  /* 0x0000006220207228 */ /* 0x080fe40000000000 */
[----:B------:R-:W-:-:S02]  /*5100*/  DMUL R30, R30, R98 ;  /* 0x000000621e1e7228 */ /* 0x000fc40000000000 */
[-C--:B------:R-:W-:Y:S02]  /*5110*/  DMUL R28, R28, R98.reuse ;  /* 0x000000621c1c7228 */ /* 0x080fe40000000000 */
[-C--:B------:R-:W-:Y:S02]  /*5120*/  DMUL R26, R26, R98.reuse ;  /* 0x000000621a1a7228 */ /* 0x080fe40000000000 */
[-C--:B------:R-:W-:Y:S02]  /*5130*/  DMUL R34, R34, R98.reuse ;  /* 0x0000006222227228 */ /* 0x080fe40000000000 */
[----:B-1----:R-:W-:Y:S02]  /*5140*/  DMUL R24, R24, R98 ;  /* 0x0000006218187228 */ /* 0x002fe40000000000 */
[-C--:B----4-:R-:W-:Y:S02]  /*5150*/  DFMA R6, R82, R96.reuse, R36 ;  /* 0x000000605206722b */ /* 0x090fe40000000024 */
[----:B------:R-:W-:-:S05]  /*5160*/  DFMA R22, R80, R96, R22 ;  /* 0x000000605016722b */ /* 0x000fca0000000016 */
[----:B------:R-:W-:Y:S01]  /*5170*/  @!P0 ST.E.64 desc[UR24][R14.64], R6 ;  /* 0x000000060e008985 */ /* 0x000fe2000c101b18 */
[----:B------:R-:W-:-:S03]  /*5180*/  ISETP.GE.OR P0, PT, R8, R85, !P6 ;  /* 0x000000550800720c */ /* 0x000fc60007706670 */
[----:B------:R1:W-:Y:S01]  /*5190*/  @!P1 ST.E.64 desc[UR24][R14.64+0x100], R22 ;  /* 0x000100160e009985 */ /* 0x0003e2000c101b18 */
[----:B------:R-:W-:Y:S01]  /*51a0*/  ISETP.GE.OR P1, PT, R8, R85, !P4 ;  /* 0x000000550800720c */ /* 0x000fe20006726670 */
[-C--:B---3--:R-:W-:Y:S02]  /*51b0*/  DFMA R32, R78, R96.reuse, R32 ;  /* 0x000000604e20722b */ /* 0x088fe40000000020 */
        /* <DEDUP_REMOVED lines=11> */
[-C--:B------:R-:W-:Y:S02]  /*5270*/  DFMA R24, R70, R96.reuse, R24 ;  /* 0x000000604618722b */ /* 0x080fe40000000018 */
[----:B------:R-:W-:-:S06]  /*5280*/  DFMA R34, R68, R96, R34 ;  /* 0x000000604422722b */ /* 0x000fcc0000000022 */
[----:B------:R-:W-:Y:S01]  /*5290*/  @!P0 ST.E.64 desc[UR24][R20.64], R24 ;  /* 0x0000001814008985 */ /* 0x000fe2000c101b18 */
[----:B------:R-:W-:Y:S02]  /*52a0*/  IADD3 R10, P0, PT, R14, UR4, RZ ;  /* 0x000000040e0a7c10 */ /* 0x000fe4000ff1e0ff */
[----:B-1----:R-:W-:Y:S01]  /*52b0*/  IADD3 R14, P2, PT, R16, UR4, RZ ;  /* 0x00000004100e7c10 */ /* 0x002fe2000ff5e0ff */
[----:B------:R-:W-:Y:S01]  /*52c0*/  @!P1 ST.E.64 desc[UR24][R20.64+0x100], R34 ;  /* 0x0001002214009985 */ /* 0x000fe2000c101b18 */
[----:B------:R-:W-:Y:S02]  /*52d0*/  IADD3.X R11, PT, PT, R15, UR5, RZ, P0, !PT ;  /* 0x000000050f0b7c10 */ /* 0x000fe400087fe4ff */
[-C--:B------:R-:W-:Y:S02]  /*52e0*/  IADD3 R12, P1, PT, R14, R2.reuse, RZ ;  /* 0x000000020e0c7210 */ /* 0x080fe40007f3e0ff */
[----:B------:R-:W-:Y:S01]  /*52f0*/  IADD3.X R15, PT, PT, R17, UR5, RZ, P2, !PT ;  /* 0x00000005110f7c10 */ /* 0x000fe200097fe4ff */
[----:B------:R-:W-:Y:S01]  /*5300*/  VIADD R6, R0, 0x18 ;  /* 0x0000001800067836 */ /* 0x000fe20000000000 */
[----:B---3--:R-:W-:Y:S01]  /*5310*/  IADD3 R16, P0, PT, R12, R2, RZ ;  /* 0x000000020c107210 */ /* 0x008fe20007f1e0ff */
[----:B------:R-:W-:-:S02]  /*5320*/  VIADD R2, R0, 0x19 ;  /* 0x0000001900027836 */ /* 0x000fc40000000000 */
[----:B------:R-:W-:Y:S01]  /*5330*/  IMAD.X R13, R15, 0x1, R3, P1 ;  /* 0x000000010f0d7824 */ /* 0x000fe200008e0603 */
[----:B------:R-:W-:-:S03]  /*5340*/  ISETP.LT.AND P1, PT, R6, R85, P3 ;  /* 0x000000550600720c */ /* 0x000fc60001f21270 */
[----:B------:R-:W-:Y:S01]  /*5350*/  IMAD.X R17, R13, 0x1, R3, P0 ;  /* 0x000000010d117824 */ /* 0x000fe200000e0603 */
[----:B------:R-:W-:Y:S01]  /*5360*/  ISETP.LT.AND P0, PT, R2, R85, P3 ;  /* 0x000000550200720c */ /* 0x000fe20001f01270 */
[----:B------:R-:W-:-:S08]  /*5370*/  VIADD R8, R0, 0x1a ;  /* 0x0000001a00087836 */ /* 0x000fd00000000000 */
[----:B------:R-:W2:Y:S01]  /*5380*/  @P1 LDG.E.LTC128B.64 R82, desc[UR24][R10.64] ;  /* 0x000000180a521981 */ /* 0x000ea2000c1e1b20 */
[----:B------:R-:W-:-:S03]  /*5390*/  ISETP.LT.AND P1, PT, R8, R85, P3 ;  /* 0x000000550800720c */ /* 0x000fc60001f21270 */
[----:B------:R-:W3:Y:S01]  /*53a0*/  @P0 LDG.E.LTC128B.64 R78, desc[UR24][R14.64] ;  /* 0x000000180e4e0981 */ /* 0x000ee2000c1e1b20 */
[-C--:B------:R-:W-:Y:S01]  /*53b0*/  ISETP.LT.AND P0, PT, R6, R85.reuse, P5 ;  /* 0x000000550600720c */ /* 0x080fe20002f01270 */
[----:B------:R-:W-:Y:S01]  /*53c0*/  VIADD R0, R0, 0x1b ;  /* 0x0000001b00007836 */ /* 0x000fe20000000000 */
[----:B------:R-:W-:-:S07]  /*53d0*/  ISETP.LT.AND P2, PT, R2, R85, P5 ;  /* 0x000000550200720c */ /* 0x000fce0002f41270 */
[----:B------:R-:W4:Y:S01]  /*53e0*/  @P1 LDG.E.LTC128B.64 R74, desc[UR24][R12.64] ;  /* 0x000000180c4a1981 */ /* 0x000f22000c1e1b20 */
[----:B------:R-:W-:-:S03]  /*53f0*/  ISETP.LT.AND P1, PT, R8, R85, P5 ;  /* 0x000000550800720c */ /* 0x000fc60002f21270 */
[----:B------:R-:W3:Y:S01]  /*5400*/  @P0 LDG.E.LTC128B.64 R80, desc[UR24][R10.64+0x100] ;  /* 0x000100180a500981 */ /* 0x000ee2000c1e1b20 */
[----:B------:R-:W-:-:S03]  /*5410*/  ISETP.LT.AND P0, PT, R0, R85, P3 ;  /* 0x000000550000720c */ /* 0x000fc60001f01270 */
[----:B------:R-:W4:Y:S06]  /*5420*/  @P2 LDG.E.LTC128B.64 R76, desc[UR24][R14.64+0x100] ;  /* 0x000100180e4c2981 */ /* 0x000f2c000c1e1b20 */
[----:B------:R-:W4:Y:S04]  /*5430*/  @P1 LDG.E.LTC128B.64 R72, desc[UR24][R12.64+0x100] ;  /* 0x000100180c481981 */ /* 0x000f28000c1e1b20 */
[----:B------:R-:W4:Y:S01]  /*5440*/  @P0 LDG.E.LTC128B.64 R70, desc[UR24][R16.64] ;  /* 0x0000001810460981 */ /* 0x000f22000c1e1b20 */
[----:B------:R-:W-:-:S13]  /*5450*/  ISETP.LT.AND P0, PT, R0, R85, P5 ;  /* 0x000000550000720c */ /* 0x000fda0002f01270 */
[----:B------:R-:W4:Y:S01]  /*5460*/  @P0 LDG.E.LTC128B.64 R68, desc[UR24][R16.64+0x100] ;  /* 0x0001001810440981 */ /* 0x000f22000c1e1b20 */
[----:B------:R-:W-:Y:S01]  /*5470*/  BAR.SYNC.DEFER_BLOCKING 0x0 ;  /* 0x0000000000007b1d */ /* 0x000fe20000010000 */
[----:B------:R-:W-:-:S05]  /*5480*/  P2R R4, PR, RZ, 0x10 ;  /* 0x00000010ff047803 */ /* 0x000fca0000000000 */
[----:B-----5:R-:W-:Y:S04]  /*5490*/  STS.128 [R87], R64 ;  /* 0x0000004057007388 */ /* 0x020fe80000000c00 */
[----:B------:R-:W-:Y:S04]  /*54a0*/  STS.128 [R87+0x40], R60 ;  /* 0x0000403c57007388 */ /* 0x000fe80000000c00 */
[----:B------:R-:W-:Y:S04]  /*54b0*/  STS.128 [R87+0x80], R56 ;  /* 0x0000803857007388 */ /* 0x000fe80000000c00 */
[----:B------:R-:W-:Y:S01]  /*54c0*/  STS.128 [R87+0xc0], R52 ;  /* 0x0000c03457007388 */ /* 0x000fe20000000c00 */
[----:B------:R-:W-:Y:S01]  /*54d0*/  BAR.SYNC.DEFER_BLOCKING 0x0 ;  /* 0x0000000000007b1d */ /* 0x000fe20000010000 */
[----:B------:R-:W-:-:S05]  /*54e0*/  ISETP.NE.AND P5, PT, R4, RZ, PT ;  /* 0x000000ff0400720c */ /* 0x000fca0003fa5270 */
[----:B------:R-:W1:Y:S04]  /*54f0*/  LDS.64 R18, [R86] ;  /* 0x0000000056127984 */ /* 0x000e680000000a00 */
[----:B------:R-:W1:Y:S04]  /*5500*/  LDS.64 R4, [R86+0x100] ;  /* 0x0001000056047984 */ /* 0x000e680000000a00 */
[----:B------:R-:W1:Y:S04]  /*5510*/  LDS.64 R28, [R86+0x220] ;  /* 0x00022000561c7984 */ /* 0x000e680000000a00 */
[----:B------:R-:W1:Y:S04]  /*5520*/  LDS.64 R26, [R86+0x320] ;  /* 0x00032000561a7984 */ /* 0x000e680000000a00 */
[----:B------:R-:W1:Y:S04]  /*5530*/  LDS.64 R24, [R86+0x440] ;  /* 0x0004400056187984 */ /* 0x000e680000000a00 */
[----:B------:R-:W1:Y:S04]  /*5540*/  LDS.64 R22, [R86+0x540] ;  /* 0x0005400056167984 */ /* 0x000e680000000a00 */
[----:B------:R-:W1:Y:S04]  /*5550*/  LDS.64 R20, [R86+0x660] ;  /* 0x0006600056147984 */ /* 0x000e680000000a00 */
[----:B------:R-:W1:Y:S01]  /*5560*/  LDS.64 R30, [R86+0x760] ;  /* 0x00076000561e7984 */ /* 0x000e620000000a00 */
[----:B------:R-:W-:-:S02]  /*5570*/  ISETP.GE.OR P1, PT, R6, R85, !P6 ;  /* 0x000000550600720c */ /* 0x000fc40007726670 */
[-C--:B------:R-:W-:Y:S01]  /*5580*/  ISETP.GE.OR P0, PT, R6, R85.reuse, !P5 ;  /* 0x000000550600720c */ /* 0x080fe20006f06670 */
[-C--:B-1----:R-:W-:Y:S02]  /*5590*/  DMUL R18, R18, R98.reuse ;  /* 0x0000006212127228 */ /* 0x082fe40000000000 */
[-C--:B------:R-:W-:Y:S01]  /*55a0*/  DMUL R4, R4, R98.reuse ;  /* 0x0000006204047228 */ /* 0x080fe20000000000 */
[CC--:B------:R-:W-:Y:S01]  /*55b0*/  ISETP.GE.OR P4, PT, R2.reuse, R85.reuse, !P6 ;  /* 0x000000550200720c */ /* 0x0c0fe20007786670 */
[-C--:B------:R-:W-:Y:S01]  /*55c0*/  DMUL R28, R28, R98.reuse ;  /* 0x000000621c1c7228 */ /* 0x080fe20000000000 */
[-C--:B------:R-:W-:Y:S01]  /*55d0*/  ISETP.GE.OR P3, PT, R2, R85.reuse, !P5 ;  /* 0x000000550200720c */ /* 0x080fe20006f66670 */
[-C--:B------:R-:W-:Y:S01]  /*55e0*/  DMUL R26, R26, R98.reuse ;  /* 0x000000621a1a7228 */ /* 0x080fe20000000000 */
[----:B------:R-:W-:Y:S01]  /*55f0*/  ISETP.GE.OR P2, PT, R8, R85, !P6 ;  /* 0x000000550800720c */ /* 0x000fe20007746670 */
[-C--:B------:R-:W-:Y:S02]  /*5600*/  DMUL R24, R24, R98.reuse ;  /* 0x0000006218187228 */ /* 0x080fe40000000000 */
[----:B------:R-:W-:-:S02]  /*5610*/  DMUL R22, R22, R98 ;  /* 0x0000006216167228 */ /* 0x000fc40000000000 */
[-C--:B------:R-:W-:Y:S02]  /*5620*/  DMUL R20, R20, R98.reuse ;  /* 0x0000006214147228 */ /* 0x080fe40000000000 */
[----:B------:R-:W-:Y:S02]  /*5630*/  DMUL R30, R30, R98 ;  /* 0x000000621e1e7228 */ /* 0x000fe40000000000 */
[----:B--2---:R-:W-:-:S07]  /*5640*/  DFMA R18, R82, R96, R18 ;  /* 0x000000605212722b */ /* 0x004fce0000000012 */
[----:B------:R1:W-:Y:S01]  /*5650*/  @!P1 ST.E.64 desc[UR24][R10.64], R18 ;  /* 0x000000120a009985 */ /* 0x0003e2000c101b18 */
[----:B------:R-:W-:Y:S01]  /*5660*/  ISETP.GE.OR P1, PT, R8, R85, !P5 ;  /* 0x000000550800720c */ /* 0x000fe20006f26670 */
[-C--:B---3--:R-:W-:Y:S02]  /*5670*/  DFMA R4, R80, R96.reuse, R4 ;  /* 0x000000605004722b */ /* 0x088fe40000000004 */
[----:B------:R-:W-:-:S05]  /*5680*/  DFMA R28, R78, R96, R28 ;  /* 0x000000604e1c722b */ /* 0x000fca000000001c */
[----:B------:R1:W-:Y:S01]  /*5690*/  @!P0 ST.E.64 desc[UR24][R10.64+0x100], R4 ;  /* 0x000100040a008985 */ /* 0x0003e2000c101b18 */
[CC--:B------:R-:W-:Y:S01]  /*56a0*/  ISETP.GE.OR P0, PT, R0.reuse, R85.reuse, !P6 ;  /* 0x000000550000720c */ /* 0x0c0fe20007706670 */
[-C--:B----4-:R-:W-:Y:S02]  /*56b0*/  DFMA R26, R76, R96.reuse, R26 ;  /* 0x000000604c1a722b */ /* 0x090fe4000000001a */
[-C--:B------:R-:W-:Y:S02]  /*56c0*/  DFMA R24, R74, R96.reuse, R24 ;  /* 0x000000604a18722b */ /* 0x080fe40000000018 */
[-C--:B------:R-:W-:Y:S02]  /*56d0*/  DFMA R22, R72, R96.reuse, R22 ;  /* 0x000000604816722b */ /* 0x080fe40000000016 */
[-C--:B------:R-:W-:Y:S01]  /*56e0*/  DFMA R20, R70, R96.reuse, R20 ;  /* 0x000000604614722b */ /* 0x080fe20000000014 */
[----:B------:R1:W-:Y:S04]  /*56f0*/  @!P4 ST.E.64 desc[UR24][R14.64], R28 ;  /* 0x0000001c0e00c985 */ /* 0x0003e8000c101b18 */
[----:B------:R1:W-:Y:S04]  /*5700*/  @!P3 ST.E.64 desc[UR24][R14.64+0x100], R26 ;  /* 0x0001001a0e00b985 */ /* 0x0003e8000c101b18 */
[----:B------:R1:W-:Y:S04]  /*5710*/  @!P2 ST.E.64 desc[UR24][R12.64], R24 ;  /* 0x000000180c00a985 */ /* 0x0003e8000c101b18 */
[----:B------:R1:W-:Y:S04]  /*5720*/  @!P1 ST.E.64 desc[UR24][R12.64+0x100], R22 ;  /* 0x000100160c009985 */ /* 0x0003e8000c101b18 */
[----:B------:R1:W-:Y:S01]  /*5730*/  @!P0 ST.E.64 desc[UR24][R16.64], R20 ;  /* 0x0000001410008985 */ /* 0x0003e2000c101b18 */
[----:B------:R-:W-:Y:S01]  /*5740*/  ISETP.GE.OR P0, PT, R0, R85, !P5 ;  /* 0x000000550000720c */ /* 0x000fe20006f06670 */
[----:B------:R-:W-:-:S12]  /*5750*/  DFMA R30, R68, R96, R30 ;  /* 0x00000060441e722b */ /* 0x000fd8000000001e */
[----:B------:R-:W-:Y:S05]  /*5760*/  @P0 BRA `(.L_x_18) ;  /* 0x0000000c006c0947 */ /* 0x000fea0003800000 */
[----:B------:R3:W-:Y:S01]  /*5770*/  ST.E.64 desc[UR24][R16.64+0x100], R30 ;  /* 0x0001001e10007985 */ /* 0x0007e2000c101b18 */
[----:B------:R-:W-:Y:S05]  /*5780*/  BRA `(.L_x_18) ;  /* 0x0000000c00647947 */ /* 0x000fea0003800000 */
.L_x_17:
[----:B------:R-:W-:Y:S05]  /*5790*/  WARPSYNC.ALL ;  /* 0x0000000000007948 */ /* 0x000fea0003800000 */
[----:B------:R-:W-:Y:S01]  /*57a0*/  BAR.SYNC.DEFER_BLOCKING 0x0 ;  /* 0x0000000000007b1d */ /* 0x000fe20000010000 */
[----:B------:R-:W-:Y:S01]  /*57b0*/  LOP3.LUT P0, R88, R88, 0xff, RZ, 0xc0, !PT ;  /* 0x000000ff58587812 */ /* 0x000fe2000780c0ff */
[----:B------:R-:W-:Y:S01]  /*57c0*/  VIADD R2, R0, 0x1 ;  /* 0x0000000100027836 */ /* 0x000fe20000000000 */
[----:B------:R-:W-:Y:S02]  /*57d0*/  LOP3.LUT P1, R89, R89, 0xff, RZ, 0xc0, !PT ;  /* 0x000000ff59597812 */ /* 0x000fe4000782c0ff */
[----:B------:R-:W-:Y:S01]  /*57e0*/  ISETP.NE.AND P5, PT, R88, RZ, PT ;  /* 0x000000ff5800720c */ /* 0x000fe20003fa5270 */
[----:B------:R-:W2:Y:S01]  /*57f0*/  LDCU UR10, c[0x0][0x380] ;  /* 0x00007000ff0a77ac */ /* 0x000ea20008000800 */
[----:B------:R-:W-:Y:S01]  /*5800*/  ISETP.NE.AND P6, PT, R89, RZ, PT ;  /* 0x000000ff5900720c */ /* 0x000fe20003fc5270 */
[----:B------:R-:W3:Y:S01]  /*5810*/  LDCU.64 UR6, c[0x0][0x3f8] ;  /* 0x00007f00ff0677ac */ /* 0x000ee20008000a00 */
[----:B------:R-:W4:Y:S01]  /*5820*/  LDCU.64 UR4, c[0x0][0x410] ;  /* 0x00008200ff0477ac */ /* 0x000f220008000a00 */
[----:B------:R-:W-:-:S04]  /*5830*/  DEPBAR.LE SB5, 0xf ;  /* 0x0000d3c00000791a */ /* 0x000fc80000000000 */
[----:B------:R-:W-:Y:S01]  /*5840*/  STS.128 [R87], R4 ;  /* 0x0000000457007388 */ /* 0x000fe20000000c00 */
[C---:B--2---:R-:W-:Y:S02]  /*5850*/  ISETP.GE.OR P0, PT, R0.reuse, UR10, !P0 ;  /* 0x0000000a00007c0c */ /* 0x044fe4000c706670 */
[----:B------:R-:W-:Y:S01]  /*5860*/  ISETP.GE.OR P1, PT, R0, UR10, !P1 ;  /* 0x0000000a00007c0c */ /* 0x000fe2000cf26670 */
[----:B------:R-:W-:-:S04]  /*5870*/  DEPBAR.LE SB5, 0xe ;  /* 0x0000d3800000791a */ /* 0x000fc80000000000 */
[----:B------:R-:W-:Y:S01]  /*5880*/  STS.128 [R87+0x40], R8 ;  /* 0x0000400857007388 */ /* 0x000fe20000000c00 */
[C---:B------:R-:W-:Y:S02]  /*5890*/  ISETP.GE.OR P3, PT, R2.reuse, UR10, !P5 ;  /* 0x0000000a02007c0c */ /* 0x040fe4000ef66670 */
[----:B------:R-:W-:Y:S01]  /*58a0*/  ISETP.GE.OR P2, PT, R2, UR10, !P6 ;  /* 0x0000000a02007c0c */ /* 0x000fe2000f746670 */
[----:B------:R-:W-:-:S04]  /*58b0*/  DEPBAR.LE SB5, 0xc ;  /* 0x0000d3000000791a */ /* 0x000fc80000000000 */
[----:B------:R-:W-:Y:S01]  /*58c0*/  STS.128 [R87+0x80], R12 ;  /* 0x0000800c57007388 */ /* 0x000fe20000000c00 */
[----:B------:R-:W-:-:S03]  /*58d0*/  VIADD R2, R0, 0x2 ;  /* 0x0000000200027836 */ /* 0x000fc60000000000 */
[----:B------:R-:W-:Y:S01]  /*58e0*/  STS.128 [R87+0xc0], R16 ;  /* 0x0000c01057007388 */ /* 0x000fe20000000c00 */
[----:B------:R-:W-:Y:S01]  /*58f0*/  BAR.SYNC.DEFER_BLOCKING 0x0 ;  /* 0x0000000000007b1d */ /* 0x000fe20000010000 */
[----:B------:R-:W-:-:S05]  /*5900*/  ISETP.GE.OR P4, PT, R2, UR10, !P5 ;  /* 0x0000000a02007c0c */ /* 0x000fca000ef86670 */
[----:B------:R-:W2:Y:S04]  /*5910*/  @!P0 LDS.64 R74, [R86] ;  /* 0x00000000564a8984 */ /* 0x000ea80000000a00 */
[----:B------:R-:W3:Y:S04]  /*5920*/  LDS.64 R76, [R86+0x100] ;  /* 0x00010000564c7984 */ /* 0x000ee80000000a00 */
[----:B------:R-:W4:Y:S04]  /*5930*/  LDS.64 R72, [R86+0x220] ;  /* 0x0002200056487984 */ /* 0x000f280000000a00 */
[----:B-1----:R-:W1:Y:S04]  /*5940*/  LDS.64 R70, [R86+0x320] ;  /* 0x0003200056467984 */ /* 0x002e680000000a00 */
[----:B------:R-:W-:Y:S04]  /*5950*/  LDS.64 R4, [R86+0x540] ;  /* 0x0005400056047984 */ /* 0x000fe80000000a00 */
[----:B------:R-:W1:Y:S04]  /*5960*/  LDS.64 R68, [R86+0x440] ;  /* 0x0004400056447984 */ /* 0x000e680000000a00 */
[----:B------:R-:W1:Y:S04]  /*5970*/  LDS.64 R8, [R86+0x660] ;  /* 0x0006600056087984 */ /* 0x000e680000000a00 */
[----:B------:R-:W1:Y:S01]  /*5980*/  LDS.64 R6, [R86+0x760] ;  /* 0x0007600056067984 */ /* 0x000e620000000a00 */
[----:B--2---:R-:W-:-:S02]  /*5990*/  @!P0 DMUL R74, R74, R98 ;  /* 0x000000624a4a8228 */ /* 0x004fc40000000000 */
[----:B---3--:R-:W-:-:S05]  /*59a0*/  @!P1 DMUL R76, R76, R98 ;  /* 0x000000624c4c9228 */ /* 0x008fca0000000000 */
[----:B------:R-:W-:Y:S01]  /*59b0*/  @!P0 ST.E.64 desc[UR24][R100.64], R74 ;  /* 0x0000004a64008985 */ /* 0x000fe2000c101b18 */
[----:B------:R-:W-:Y:S01]  /*59c0*/  IADD3 R10, P0, PT, R100, UR6, RZ ;  /* 0x00000006640a7c10 */ /* 0x000fe2000ff1e0ff */
[-C--:B----4-:R-:W-:Y:S02]  /*59d0*/  @!P3 DMUL R72, R72, R98.reuse ;  /* 0x000000624848b228 */ /* 0x090fe40000000000 */
[----:B------:R-:W-:Y:S01]  /*59e0*/  @!P1 ST.E.64 desc[UR24][R100.64+0x100], R76 ;  /* 0x0001004c64009985 */ /* 0x000fe2000c101b18 */
[-C--:B-1----:R-:W-:Y:S01]  /*59f0*/  @!P2 DMUL R70, R70, R98.reuse ;  /* 0x000000624646a228 */ /* 0x082fe20000000000 */
[----:B------:R-:W-:Y:S02]  /*5a00*/  IADD3.X R11, PT, PT, R101, UR7, RZ, P0, !PT ;  /* 0x00000007650b7c10 */ /* 0x000fe400087fe4ff */
[----:B------:R-:W-:Y:S01]  /*5a10*/  ISETP.GE.OR P1, PT, R2, UR10, !P6 ;  /* 0x0000000a02007c0c */ /* 0x000fe2000f726670 */
[----:B------:R-:W-:Y:S01]  /*5a20*/  VIADD R2, R0, 0x3 ;  /* 0x0000000300027836 */ /* 0x000fe20000000000 */
[----:B------:R-:W-:Y:S01]  /*5a30*/  IADD3 R12, P0, PT, R10, UR6, RZ ;  /* 0x000000060a0c7c10 */ /* 0x000fe2000ff1e0ff */
[----:B------:R-:W-:Y:S01]  /*5a40*/  @!P3 ST.E.64 desc[UR24][R10.64], R72 ;  /* 0x000000480a00b985 */ /* 0x000fe2000c101b18 */
[----:B------:R-:W-:-:S02]  /*5a50*/  @!P4 DMUL R68, R68, R98 ;  /* 0x000000624444c228 */ /* 0x000fc40000000000 */
[C---:B------:R-:W-:Y:S01]  /*5a60*/  ISETP.GE.OR P3, PT, R2.reuse, UR10, !P5 ;  /* 0x0000000a02007c0c */ /* 0x040fe2000ef66670 */
[----:B------:R-:W-:Y:S01]  /*5a70*/  @!P2 ST.E.64 desc[UR24][R10.64+0x100], R70 ;  /* 0x000100460a00a985 */ /* 0x000fe2000c101b18 */
[----:B------:R-:W-:Y:S01]  /*5a80*/  ISETP.GE.OR P2, PT, R2, UR10, !P6 ;  /* 0x0000000a02007c0c */ /* 0x000fe2000f746670 */
[----:B------:R-:W-:Y:S01]  /*5a90*/  VIADD R2, R0, 0x8 ;  /* 0x0000000800027836 */ /* 0x000fe20000000000 */
[----:B------:R-:W-:-:S03]  /*5aa0*/  IADD3.X R13, PT, PT, R11, UR7, RZ, P0, !PT ;  /* 0x000000070b0d7c10 */ /* 0x000fc600087fe4ff */
[-C--:B------:R-:W-:Y:S01]  /*5ab0*/  @!P1 DMUL R14, R4, R98.reuse ;  /* 0x00000062040e9228 */ /* 0x080fe20000000000 */
[----:B------:R-:W-:Y:S01]  /*5ac0*/  IADD3 R4, P0, PT, R12, UR6, RZ ;  /* 0x000000060c047c10 */ /* 0x000fe2000ff1e0ff */
[----:B------:R-:W-:Y:S04]  /*5ad0*/  @!P4 ST.E.64 desc[UR24][R12.64], R68 ;  /* 0x000000440c00c985 */ /* 0x000fe8000c101b18 */
[-C--:B------:R-:W-:Y:S01]  /*5ae0*/  @!P3 DMUL R8, R8, R98.reuse ;  /* 0x000000620808b228 */ /* 0x080fe20000000000 */
[----:B------:R-:W-:Y:S01]  /*5af0*/  IADD3.X R5, PT, PT, R13, UR7, RZ, P0, !PT ;  /* 0x000000070d057c10 */ /* 0x000fe200087fe4ff */
[----:B------:R-:W-:Y:S01]  /*5b00*/  @!P2 DMUL R6, R6, R98 ;  /* 0x000000620606a228 */ /* 0x000fe20000000000 */
[----:B------:R-:W-:Y:S01]  /*5b10*/  @!P1 ST.E.64 desc[UR24][R12.64+0x100], R14 ;  /* 0x0001000e0c009985 */ /* 0x000fe2000c101b18 */
[----:B------:R-:W-:-:S02]  /*5b20*/  ISETP.GE.OR P0, PT, R2, UR10, !P5 ;  /* 0x0000000a02007c0c */ /* 0x000fc4000ef06670 */
[----:B------:R-:W-:Y:S01]  /*5b30*/  ISETP.GE.OR P1, PT, R2, UR10, !P6 ;  /* 0x0000000a02007c0c */ /* 0x000fe2000f726670 */
[----:B------:R1:W-:Y:S01]  /*5b40*/  @!P3 ST.E.64 desc[UR24][R4.64], R8 ;  /* 0x000000080400b985 */ /* 0x0003e2000c101b18 */
[----:B------:R-:W-:-:S03]  /*5b50*/  VIADD R2, R0, 0x9 ;  /* 0x0000000900027836 */ /* 0x000fc60000000000 */
[----:B------:R-:W-:Y:S01]  /*5b60*/  @!P2 ST.E.64 desc[UR24][R4.64+0x100], R6 ;  /* 0x000100060400a985 */ /* 0x000fe2000c101b18 */
[----:B------:R-:W-:Y:S01]  /*5b70*/  BAR.SYNC.DEFER_BLOCKING 0x0 ;  /* 0x0000000000007b1d */ /* 0x000fe20000010000 */
[----:B------:R-:W-:Y:S02]  /*5b80*/  ISETP.GE.OR P3, PT, R2, UR10, !P5 ;  /* 0x0000000a02007c0c */ /* 0x000fe4000ef66670 */
[----:B-1----:R-:W-:-:S03]  /*5b90*/  IADD3 R8, P2, PT, R100, UR4, RZ ;  /* 0x0000000464087c10 */ /* 0x002fc6000ff5e0ff */
[----:B------:R-:W-:-:S04]  /*5ba0*/  DEPBAR.LE SB5, 0x8 ;  /* 0x0000d2000000791a */ /* 0x000fc80000000000 */
[----:B------:R-:W-:Y:S01]  /*5bb0*/  STS.128 [R87], R32 ;  /* 0x0000002057007388 */ /* 0x000fe20000000c00 */
[----:B------:R-:W-:Y:S02]  /*5bc0*/  IADD3.X R9, PT, PT, R101, UR5, RZ, P2, !PT ;  /* 0x0000000565097c10 */ /* 0x000fe400097fe4ff */
[----:B------:R-:W-:Y:S01]  /*5bd0*/  ISETP.GE.OR P2, PT, R2, UR10, !P6 ;  /* 0x0000000a02007c0c */ /* 0x000fe2000f746670 */
[----:B------:R-:W-:Y:S01]  /*5be0*/  STS.128 [R87+0x40], R28 ;  /* 0x0000401c57007388 */ /* 0x000fe20000000c00 */
[----:B------:R-:W-:-:S03]  /*5bf0*/  VIADD R2, R0, 0xa ;  /* 0x0000000a00027836 */ /* 0x000fc60000000000 */
[----:B------:R-:W-:Y:S02]  /*5c00*/  STS.128 [R87+0x80], R24 ;  /* 0x0000801857007388 */ /* 0x000fe40000000c00 */
[----:B------:R-:W-:Y:S02]  /*5c10*/  ISETP.GE.OR P4, PT, R2, UR10, !P5 ;  /* 0x0000000a02007c0c */ /* 0x000fe4000ef86670 */
[----:B------:R-:W-:Y:S01]  /*5c20*/  STS.128 [R87+0xc0], R20 ;  /* 0x0000c01457007388 */ /* 0x000fe20000000c00 */
[----:B------:R-:W-:Y:S06]  /*5c30*/  BAR.SYNC.DEFER_BLOCKING 0x0 ;  /* 0x0000000000007b1d */ /* 0x000fec0000010000 */
[----:B------:R-:W1:Y:S04]  /*5c40*/  @!P0 LDS.64 R12, [R86] ;  /* 0x00000000560c8984 */ /* 0x000e680000000a00 */
[----:B------:R-:W2:Y:S04]  /*5c50*/  LDS.64 R68, [R86+0x100] ;  /* 0x0001000056447984 */ /* 0x000ea80000000a00 */
[----:B------:R-:W3:Y:S04]  /*5c60*/  LDS.64 R18, [R86+0x220] ;  /* 0x0002200056127984 */ /* 0x000ee80000000a00 */
[----:B------:R-:W4:Y:S04]  /*5c70*/  LDS.64 R16, [R86+0x320] ;  /* 0x0003200056107984 */ /* 0x000f280000000a00 */
[----:B------:R-:W4:Y:S04]  /*5c80*/  LDS.64 R6, [R86+0x440] ;  /* 0x0004400056067984 */ /* 0x000f280000000a00 */
[----:B------:R-:W-:Y:S04]  /*5c90*/  LDS.64 R4, [R86+0x540] ;  /* 0x0005400056047984 */ /* 0x000fe80000000a00 */
[----:B------:R-:W4:Y:S01]  /*5ca0*/  LDS.64 R14, [R86+0x660] ;  /* 0x00066000560e7984 */ /* 0x000f220000000a00 */
[----:B-1----:R-:W-:-:S03]  /*5cb0*/  @!P0 DMUL R20, R12, R98 ;  /* 0x000000620c148228 */ /* 0x002fc60000000000 */
[----:B------:R-:W1:Y:S01]  /*5cc0*/  LDS.64 R12, [R86+0x760] ;  /* 0x00076000560c7984 */ /* 0x000e620000000a00 */
[----:B--2---:R-:W-:-:S03]  /*5cd0*/  @!P1 DMUL R68, R68, R98 ;  /* 0x0000006244449228 */ /* 0x004fc60000000000 */
[----:B------:R2:W-:Y:S01]  /*5ce0*/  @!P0 ST.E.64 desc[UR24][R8.64], R20 ;  /* 0x0000001408008985 */ /* 0x0005e2000c101b18 */
[----:B------:R-:W-:Y:S01]  /*5cf0*/  IADD3 R10, P0, PT, R10, UR4, RZ ;  /* 0x000000040a0a7c10 */ /* 0x000fe2000ff1e0ff */
[-C--:B---3--:R-:W-:Y:S02]  /*5d00*/  @!P3 DMUL R18, R18, R98.reuse ;  /* 0x000000621212b228 */ /* 0x088fe40000000000 */
[----:B------:R-:W-:Y:S01]  /*5d10*/  @!P1 ST.E.64 desc[UR24][R8.64+0x100], R68 ;  /* 0x0001004408009985 */ /* 0x000fe2000c101b18 */
[-C--:B----4-:R-:W-:Y:S01]  /*5d20*/  @!P2 DMUL R22, R16, R98.reuse ;  /* 0x000000621016a228 */ /* 0x090fe20000000000 */
        /* <DEDUP_REMOVED lines=10> */
[----:B------:R-:W-:-:S05]  /*5dd0*/  IADD3.X R17, PT, PT, R11, UR7, RZ, P0, !PT ;  /* 0x000000070b117c10 */ /* 0x000fca00087fe4ff */
[----:B------:R3:W-:Y:S04]  /*5de0*/  @!P4 ST.E.64 desc[UR24][R16.64], R6 ;  /* 0x000000061000c985 */ /* 0x0007e8000c101b18 */
[-C--:B------:R-:W-:Y:S02]  /*5df0*/  @!P3 DMUL R14, R14, R98.reuse ;  /* 0x000000620e0eb228 */ /* 0x080fe40000000000 */
[-C--:B--2---:R-:W-:Y:S01]  /*5e00*/  @!P1 DMUL R20, R4, R98.reuse ;  /* 0x0000006204149228 */ /* 0x084fe20000000000 */
[----:B------:R-:W-:Y:S01]  /*5e10*/  IADD3 R4, P0, PT, R16, UR6, RZ ;  /* 0x0000000610047c10 */ /* 0x000fe2000ff1e0ff */
[----:B-1----:R-:W-:-:S03]  /*5e20*/  @!P2 DMUL R12, R12, R98 ;  /* 0x000000620c0ca228 */ /* 0x002fc60000000000 */
[----:B------:R-:W-:Y:S02]  /*5e30*/  IADD3.X R5, PT, PT, R17, UR7, RZ, P0, !PT ;  /* 0x0000000711057c10 */ /* 0x000fe400087fe4ff */
[----:B------:R-:W-:Y:S01]  /*5e40*/  ISETP.GE.OR P0, PT, R2, UR10, !P5 ;  /* 0x0000000a02007c0c */ /* 0x000fe2000ef06670 */
[----:B---3--:R-:W-:Y:S02]  /*5e50*/  @!P1 IMAD.MOV.U32 R6, RZ, RZ, R16 ;  /* 0x000000ffff069224 */ /* 0x008fe400078e0010 */
[----:B------:R-:W-:-:S05]  /*5e60*/  @!P1 IMAD.MOV.U32 R7, RZ, RZ, R17 ;  /* 0x000000ffff079224 */ /* 0x000fca00078e0011 */
[----:B------:R-:W-:Y:S01]  /*5e70*/  @!P1 ST.E.64 desc[UR24][R6.64+0x100], R20 ;  /* 0x0001001406009985 */ /* 0x000fe2000c101b18 */
[----:B------:R-:W-:-:S03]  /*5e80*/  IADD3 R8, P1, PT, R8, UR4, RZ ;  /* 0x0000000408087c10 */ /* 0x000fc6000ff3e0ff */
[----:B------:R-:W-:Y:S01]  /*5e90*/  @!P3 ST.E.64 desc[UR24][R4.64], R14 ;  /* 0x0000000e0400b985 */ /* 0x000fe2000c101b18 */
[----:B------:R-:W-:-:S03]  /*5ea0*/  IADD3.X R9, PT, PT, R9, UR5, RZ, P1, !PT ;  /* 0x0000000509097c10 */ /* 0x000fc60008ffe4ff */
[----:B------:R-:W-:Y:S01]  /*5eb0*/  @!P2 ST.E.64 desc[UR24][R4.64+0x100], R12 ;  /* 0x0001000c0400a985 */ /* 0x000fe2000c101b18 */
[----:B------:R-:W-:Y:S01]  /*5ec0*/  BAR.SYNC.DEFER_BLOCKING 0x0 ;  /* 0x0000000000007b1d */ /* 0x000fe20000010000 */
[----:B------:R-:W-:Y:S01]  /*5ed0*/  ISETP.GE.OR P2, PT, R2, UR10, !P6 ;  /* 0x0000000a02007c0c */ /* 0x000fe2000f746670 */
[----:B------:R-:W-:-:S05]  /*5ee0*/  VIADD R2, R0, 0x11 ;  /* 0x0000001100027836 */ /* 0x000fca0000000000 */
[C---:B------:R-:W-:Y:S02]  /*5ef0*/  ISETP.GE.OR P4, PT, R2.reuse, UR10, !P5 ;  /* 0x0000000a02007c0c */ /* 0x040fe4000ef86670 */
[----:B------:R-:W-:Y:S01]  /*5f00*/  ISETP.GE.OR P1, PT, R2, UR10, !P6 ;  /* 0x0000000a02007c0c */ /* 0x000fe2000f726670 */
[----:B------:R-:W-:-:S05]  /*5f10*/  VIADD R2, R0, 0x12 ;  /* 0x0000001200027836 */ /* 0x000fca0000000000 */
[----:B------:R-:W-:Y:S01]  /*5f20*/  ISETP.GE.OR P3, PT, R2, UR10, !P5 ;  /* 0x0000000a02007c0c */ /* 0x000fe2000ef66670 */
[----:B------:R-:W-:-:S04]  /*5f30*/  DEPBAR.LE SB5, 0x5 ;  /* 0x0000d1400000791a */ /* 0x000fc80000000000 */
[----:B------:R-:W-:Y:S04]  /*5f40*/  STS.128 [R87], R36 ;  /* 0x0000002457007388 */ /* 0x000fe80000000c00 */
[----:B------:R-:W-:Y:S04]  /*5f50*/  STS.128 [R87+0x40], R40 ;  /* 0x0000402857007388 */ /* 0x000fe80000000c00 */
[----:B------:R-:W-:Y:S01]  /*5f60*/  STS.128 [R87+0x80], R44 ;  /* 0x0000802c57007388 */ /* 0x000fe20000000c00 */
[----:B------:R-:W-:-:S04]  /*5f70*/  DEPBAR.LE SB5, 0x4 ;  /* 0x0000d1000000791a */ /* 0x000fc80000000000 */
[----:B------:R-:W-:Y:S01]  /*5f80*/  STS.128 [R87+0xc0], R48 ;  /* 0x0000c03057007388 */ /* 0x000fe20000000c00 */
[----:B------:R-:W-:Y:S06]  /*5f90*/  BAR.SYNC.DEFER_BLOCKING 0x0 ;  /* 0x0000000000007b1d */ /* 0x000fec0000010000 */
[----:B------:R-:W1:Y:S04]  /*5fa0*/  @!P0 LDS.64 R20, [R86] ;  /* 0x0000000056148984 */ /* 0x000e680000000a00 */
[----:B------:R-:W2:Y:S04]  /*5fb0*/  LDS.64 R22, [R86+0x100] ;  /* 0x0001000056167984 */ /* 0x000ea80000000a00 */
[----:B------:R-:W3:Y:S04]  /*5fc0*/  LDS.64 R18, [R86+0x220] ;  /* 0x0002200056127984 */ /* 0x000ee80000000a00 */
[----:B------:R-:W4:Y:S04]  /*5fd0*/  LDS.64 R16, [R86+0x320] ;  /* 0x0003200056107984 */ /* 0x000f280000000a00 */
[----:B------:R-:W4:Y:S04]  /*5fe0*/  LDS.64 R4, [R86+0x440] ;  /* 0x0004400056047984 */ /* 0x000f280000000a00 */
[----:B------:R-:W4:Y:S04]  /*5ff0*/  LDS.64 R14, [R86+0x540] ;  /* 0x00054000560e7984 */ /* 0x000f280000000a00 */
[----:B------:R-:W4:Y:S04]  /*6000*/  LDS.64 R12, [R86+0x660] ;  /* 0x00066000560c7984 */ /* 0x000f280000000a00 */
[----:B------:R-:W4:Y:S01]  /*6010*/  LDS.64 R6, [R86+0x760] ;  /* 0x0007600056067984 */ /* 0x000f220000000a00 */
[----:B-1----:R-:W-:-:S02]  /*6020*/  @!P0 DMUL R20, R20, R98 ;  /* 0x0000006214148228 */ /* 0x002fc40000000000 */
[----:B--2---:R-:W-:-:S05]  /*6030*/  @!P2 DMUL R22, R22, R98 ;  /* 0x000000621616a228 */ /* 0x004fca0000000000 */
[----:B------:R1:W-:Y:S01]  /*6040*/  @!P0 ST.E.64 desc[UR24][R8.64], R20 ;  /* 0x0000001408008985 */ /* 0x0003e2000c101b18 */
[----:B------:R-:W-:Y:S01]  /*6050*/  IADD3 R10, P0, PT, R10, UR4, RZ ;  /* 0x000000040a0a7c10 */ /* 0x000fe2000ff1e0ff */
[-C--:B---3--:R-:W-:Y:S02]  /*6060*/  @!P4 DMUL R18, R18, R98.reuse ;  /* 0x000000621212c228 */ /* 0x088fe40000000000 */
[----:B------:R2:W-:Y:S01]  /*6070*/  @!P2 ST.E.64 desc[UR24][R8.64+0x100], R22 ;  /* 0x000100160800a985 */ /* 0x0005e2000c101b18 */
[-C--:B----4-:R-:W-:Y:S01]  /*6080*/  @!P1 DMUL R16, R16, R98.reuse ;  /* 0x0000006210109228 */ /* 0x090fe20000000000 */
[----:B------:R-:W-:Y:S02]  /*6090*/  IADD3.X R11, PT, PT, R11, UR5, RZ, P0, !PT ;  /* 0x000000050b0b7c10 */ /* 0x000fe400087fe4ff */
[----:B------:R-:W-:Y:S01]  /*60a0*/  ISETP.GE.OR P0, PT, R2, UR10, !P6 ;  /* 0x0000000a02007c0c */ /* 0x000fe2000f706670 */
[----:B------:R-:W-:Y:S01]  /*60b0*/  VIADD R2, R0, 0x13 ;  /* 0x0000001300027836 */ /* 0x000fe20000000000 */
[----:B------:R-:W-:Y:S01]  /*60c0*/  @!P3 DMUL R4, R4, R98 ;  /* 0x000000620404b228 */ /* 0x000fe20000000000 */
[----:B------:R-:W-:Y:S03]  /*60d0*/  @!P4 ST.E.64 desc[UR24][R10.64], R18 ;  /* 0x000000120a00c985 */ /* 0x000fe6000c101b18 */
[C---:B------:R-:W-:Y:S01]  /*60e0*/  ISETP.GE.OR P2, PT, R2.reuse, UR10, !P5 ;  /* 0x0000000a02007c0c */ /* 0x040fe2000ef46670 */
[----:B------:R3:W-:Y:S01]  /*60f0*/  @!P1 ST.E.64 desc[UR24][R10.64+0x100], R16 ;  /* 0x000100100a009985 */ /* 0x0007e2000c101b18 */
[----:B------:R-:W-:-:S05]  /*6100*/  ISETP.GE.OR P1, PT, R2, UR10, !P6 ;  /* 0x0000000a02007c0c */ /* 0x000fca000f726670 */
[----:B------:R-:W-:-:S06]  /*6110*/  @!P0 DMUL R14, R14, R98 ;  /* 0x000000620e0e8228 */ /* 0x000fcc0000000000 */
[-C--:B------:R-:W-:Y:S01]  /*6120*/  @!P2 DMUL R12, R12, R98.reuse ;  /* 0x000000620c0ca228 */ /* 0x080fe20000000000 */
[----:B-1----:R-:W-:Y:S01]  /*6130*/  IADD3 R20, P4, PT, R10, UR6, RZ ;  /* 0x000000060a147c10 */ /* 0x002fe2000ff9e0ff */
[----:B------:R-:W-:-:S03]  /*6140*/  @!P1 DMUL R6, R6, R98 ;  /* 0x0000006206069228 */ /* 0x000fc60000000000 */
[----:B------:R-:W-:-:S05]  /*6150*/  IADD3.X R21, PT, PT, R11, UR7, RZ, P4, !PT ;  /* 0x000000070b157c10 */ /* 0x000fca000a7fe4ff */
[----:B------:R-:W-:Y:S01]  /*6160*/  @!P3 ST.E.64 desc[UR24][R20.64], R4 ;  /* 0x000000041400b985 */ /* 0x000fe2000c101b18 */
[----:B------:R-:W-:-:S03]  /*6170*/  IADD3 R2, P3, PT, R20, UR6, RZ ;  /* 0x0000000614027c10 */ /* 0x000fc6000ff7e0ff */
[----:B------:R-:W-:Y:S01]  /*6180*/  @!P0 ST.E.64 desc[UR24][R20.64+0x100], R14 ;  /* 0x0001000e14008985 */ /* 0x000fe2000c101b18 */
[----:B------:R-:W-:Y:S02]  /*6190*/  IADD3.X R3, PT, PT, R21, UR7, RZ, P3, !PT ;  /* 0x0000000715037c10 */ /* 0x000fe40009ffe4ff */
[----:B--2---:R-:W-:-:S03]  /*61a0*/  IADD3 R8, P0, PT, R8, UR4, RZ ;  /* 0x0000000408087c10 */ /* 0x004fc6000ff1e0ff */
[----:B------:R-:W-:Y:S01]  /*61b0*/  @!P2 ST.E.64 desc[UR24][R2.64], R12 ;  /* 0x0000000c0200a985 */ /* 0x000fe2000c101b18 */
[----:B------:R-:W-:Y:S02]  /*61c0*/  IADD3.X R9, PT, PT, R9, UR5, RZ, P0, !PT ;  /* 0x0000000509097c10 */ /* 0x000fe400087fe4ff */
[----:B---3--:R-:W-:Y:S01]  /*61d0*/  IADD3 R10, P0, PT, R10, UR4, RZ ;  /* 0x000000040a0a7c10 */ /* 0x008fe2000ff1e0ff */
[----:B------:R1:W-:Y:S03]  /*61e0*/  @!P1 ST.E.64 desc[UR24][R2.64+0x100], R6 ;  /* 0x0001000602009985 */ /* 0x0003e6000c101b18 */
[----:B------:R-:W-:Y:S01]  /*61f0*/  IADD3.X R11, PT, PT, R11, UR5, RZ, P0, !PT ;  /* 0x000000050b0b7c10 */ /* 0x000fe200087fe4ff */
[----:B------:R-:W-:Y:S06]  /*6200*/  BAR.SYNC.DEFER_BLOCKING 0x0 ;  /* 0x0000000000007b1d */ /* 0x000fec0000010000 */
[----:B-----5:R-:W-:Y:S01]  /*6210*/  STS.128 [R87], R64 ;  /* 0x0000004057007388 */ /* 0x020fe20000000c00 */
[----:B-1----:R-:W-:-:S03]  /*6220*/  VIADD R2, R0, 0x18 ;  /* 0x0000001800027836 */ /* 0x002fc60000000000 */
[----:B------:R-:W-:Y:S02]  /*6230*/  STS.128 [R87+0x40], R60 ;  /* 0x0000403c57007388 */ /* 0x000fe40000000c00 */
[C---:B------:R-:W-:Y:S02]  /*6240*/  ISETP.GE.OR P1, PT, R2.reuse, UR10, !P5 ;  /* 0x0000000a02007c0c */ /* 0x040fe4000ef26670 */
[----:B------:R-:W-:Y:S01]  /*6250*/  STS.128 [R87+0x80], R56 ;  /* 0x0000803857007388 */ /* 0x000fe20000000c00 */
[----:B------:R-:W-:Y:S01]  /*6260*/  ISETP.GE.OR P3, PT, R2, UR10, !P6 ;  /* 0x0000000a02007c0c */ /* 0x000fe2000f766670 */
[----:B------:R-:W-:Y:S02]  /*6270*/  VIADD R2, R0, 0x19 ;  /* 0x0000001900027836 */ /* 0x000fe40000000000 */
[----:B------:R-:W-:Y:S01]  /*6280*/  STS.128 [R87+0xc0], R52 ;  /* 0x0000c03457007388 */ /* 0x000fe20000000c00 */
[----:B------:R-:W-:Y:S02]  /*6290*/  BAR.SYNC.DEFER_BLOCKING 0x0 ;  /* 0x0000000000007b1d */ /* 0x000fe40000010000 */
[----:B------:R-:W-:-:S02]  /*62a0*/  ISETP.GE.OR P2, PT, R2, UR10, !P5 ;  /* 0x0000000a02007c0c */ /* 0x000fc4000ef46670 */
[----:B------:R-:W-:Y:S01]  /*62b0*/  ISETP.GE.OR P4, PT, R2, UR10, !P6 ;  /* 0x0000000a02007c0c */ /* 0x000fe2000f786670 */
[C---:B------:R-:W-:Y:S02]  /*62c0*/  VIADD R2, R0.reuse, 0x1a ;  /* 0x0000001a00027836 */ /* 0x040fe40000000000 */
[----:B------:R-:W-:-:S03]  /*62d0*/  VIADD R0, R0, 0x1b ;  /* 0x0000001b00007836 */ /* 0x000fc60000000000 */
[----:B------:R-:W-:Y:S01]  /*62e0*/  ISETP.GE.OR P0, PT, R2, UR10, !P5 ;  /* 0x0000000a02007c0c */ /* 0x000fe2000ef06670 */
[----:B------:R-:W1:Y:S04]  /*62f0*/  LDS.64 R24, [R86] ;  /* 0x0000000056187984 */ /* 0x000e680000000a00 */
[----:B------:R-:W2:Y:S04]  /*6300*/  LDS.64 R22, [R86+0x100] ;  /* 0x0001000056167984 */ /* 0x000ea80000000a00 */
[----:B------:R-:W3:Y:S04]  /*6310*/  LDS.64 R16, [R86+0x220] ;  /* 0x0002200056107984 */ /* 0x000ee80000000a00 */
[----:B------:R-:W4:Y:S04]  /*6320*/  LDS.64 R14, [R86+0x320] ;  /* 0x00032000560e7984 */ /* 0x000f280000000a00 */
[----:B------:R-:W4:Y:S04]  /*6330*/  LDS.64 R12, [R86+0x440] ;  /* 0x00044000560c7984 */ /* 0x000f280000000a00 */
[----:B------:R-:W4:Y:S04]  /*6340*/  LDS.64 R6, [R86+0x540] ;  /* 0x0005400056067984 */ /* 0x000f280000000a00 */
[----:B------:R-:W4:Y:S04]  /*6350*/  LDS.64 R4, [R86+0x660] ;  /* 0x0006600056047984 */ /* 0x000f280000000a00 */
[----:B------:R-:W4:Y:S01]  /*6360*/  LDS.64 R18, [R86+0x760] ;  /* 0x0007600056127984 */ /* 0x000f220000000a00 */
[----:B-1----:R-:W-:-:S02]  /*6370*/  DMUL R24, R24, R98 ;  /* 0x0000006218187228 */ /* 0x002fc40000000000 */
[----:B--2---:R-:W-:-:S05]  /*6380*/  DMUL R22, R22, R98 ;  /* 0x0000006216167228 */ /* 0x004fca0000000000 */
[----:B------:R-:W-:Y:S01]  /*6390*/  @!P1 ST.E.64 desc[UR24][R8.64], R24 ;  /* 0x0000001808009985 */ /* 0x000fe2000c101b18 */
[-C--:B---3--:R-:W-:Y:S01]  /*63a0*/  DMUL R16, R16, R98.reuse ;  /* 0x0000006210107228 */ /* 0x088fe20000000000 */
[----:B------:R-:W-:Y:S02]  /*63b0*/  ISETP.GE.OR P1, PT, R2, UR10, !P6 ;  /* 0x0000000a02007c0c */ /* 0x000fe4000f726670 */
[----:B------:R-:W-:Y:S01]  /*63c0*/  P2R R2, PR, RZ, 0x1 ;  /* 0x00000001ff027803 */ /* 0x000fe20000000000 */
[----:B------:R1:W-:Y:S01]  /*63d0*/  @!P3 ST.E.64 desc[UR24][R8.64+0x100], R22 ;  /* 0x000100160800b985 */ /* 0x0003e2000c101b18 */
[----:B------:R-:W-:Y:S01]  /*63e0*/  ISETP.GE.OR P3, PT, R0, UR10, !P5 ;  /* 0x0000000a00007c0c */ /* 0x000fe2000ef66670 */
[-C--:B----4-:R-:W-:Y:S01]  /*63f0*/  DMUL R14, R14, R98.reuse ;  /* 0x000000620e0e7228 */ /* 0x090fe20000000000 */
[----:B------:R-:W-:Y:S01]  /*6400*/  ISETP.NE.AND P5, PT, R2, RZ, PT ;  /* 0x000000ff0200720c */ /* 0x000fe20003fa5270 */
[----:B------:R2:W-:Y:S01]  /*6410*/  @!P2 ST.E.64 desc[UR24][R10.64], R16 ;  /* 0x000000100a00a985 */ /* 0x0005e2000c101b18 */
[----:B------:R-:W-:Y:S01]  /*6420*/  IADD3 R2, P0, PT, R10, UR6, RZ ;  /* 0x000000060a027c10 */ /* 0x000fe2000ff1e0ff */
[-C--:B------:R-:W-:Y:S01]  /*6430*/  DMUL R20, R12, R98.reuse ;  /* 0x000000620c147228 */ /* 0x080fe20000000000 */
[----:B------:R-:W-:Y:S01]  /*6440*/  ISETP.GE.OR P2, PT, R0, UR10, !P6 ;  /* 0x0000000a00007c0c */ /* 0x000fe2000f746670 */
[----:B------:R-:W-:Y:S01]  /*6450*/  DMUL R6, R6, R98 ;  /* 0x0000006206067228 */ /* 0x000fe20000000000 */
[----:B------:R-:W-:-:S02]  /*6460*/  IADD3.X R3, PT, PT, R11, UR7, RZ, P0, !PT ;  /* 0x000000070b037c10 */ /* 0x000fc400087fe4ff */
[----:B------:R-:W-:Y:S01]  /*6470*/  IADD3 R12, P0, PT, R2, UR6, RZ ;  /* 0x00000006020c7c10 */ /* 0x000fe2000ff1e0ff */
[----:B------:R-:W-:-:S03]  /*6480*/  DMUL R4, R4, R98 ;  /* 0x0000006204047228 */ /* 0x000fc60000000000 */
[----:B------:R-:W-:Y:S01]  /*6490*/  IADD3.X R13, PT, PT, R3, UR7, RZ, P0, !PT ;  /* 0x00000007030d7c10 */ /* 0x000fe200087fe4ff */
[----:B------:R-:W-:Y:S01]  /*64a0*/  DMUL R18, R18, R98 ;  /* 0x0000006212127228 */ /* 0x000fe20000000000 */
[----:B-1----:R-:W-:Y:S02]  /*64b0*/  @!P4 IMAD.MOV.U32 R8, RZ, RZ, R10 ;  /* 0x000000ffff08c224 */ /* 0x002fe400078e000a */
[----:B------:R-:W-:-:S05]  /*64c0*/  @!P4 IMAD.MOV.U32 R9, RZ, RZ, R11 ;  /* 0x000000ffff09c224 */ /* 0x000fca00078e000b */
[----:B------:R2:W-:Y:S04]  /*64d0*/  @!P4 ST.E.64 desc[UR24][R8.64+0x100], R14 ;  /* 0x0001000e0800c985 */ /* 0x0005e8000c101b18 */
[----:B------:R2:W-:Y:S04]  /*64e0*/  @!P5 ST.E.64 desc[UR24][R2.64], R20 ;  /* 0x000000140200d985 */ /* 0x0005e8000c101b18 */
[----:B------:R2:W-:Y:S04]  /*64f0*/  @!P1 ST.E.64 desc[UR24][R2.64+0x100], R6 ;  /* 0x0001000602009985 */ /* 0x0005e8000c101b18 */
[----:B------:R2:W-:Y:S04]  /*6500*/  @!P3 ST.E.64 desc[UR24][R12.64], R4 ;  /* 0x000000040c00b985 */ /* 0x0005e8000c101b18 */
[----:B------:R2:W-:Y:S02]  /*6510*/  @!P2 ST.E.64 desc[UR24][R12.64+0x100], R18 ;  /* 0x000100120c00a985 */ /* 0x0005e4000c101b18 */
.L_x_18:
[----:B------:R-:W-:-:S13]  /*6520*/  ISETP.NE.AND P0, PT, R84, RZ, PT ;  /* 0x000000ff5400720c */ /* 0x000fda0003f05270 */
[----:B------:R-:W-:Y:S05]  /*6530*/  @!P0 EXIT ;  /* 0x000000000000894d */ /* 0x000fea0003800000 */
[----:B------:R-:W4:Y:S01]  /*6540*/  LDCU UR4, c[0x0][0x394] ;  /* 0x00007280ff0477ac */ /* 0x000f220008000800 */
[----:B------:R-:W-:Y:S01]  /*6550*/  ISETP.NE.AND P1, PT, R103, RZ, PT ;  /* 0x000000ff6700720c */ /* 0x000fe20003f25270 */
[----:B------:R-:W-:-:S06]  /*6560*/  UIADD3 UR5, UPT, UPT, UR17, 0x1, URZ ;  /* 0x0000000111057890 */ /* 0x000fcc000fffe0ff */
[----:B------:R-:W-:Y:S01]  /*6570*/  IMAD.U32 R0, RZ, RZ, UR5 ;  /* 0x00000005ff007e24 */ /* 0x000fe2000f8e00ff */
[----:B----4-:R-:W-:-:S06]  /*6580*/  UISETP.NE.AND UP0, UPT, UR5, UR4, UPT ;  /* 0x000000040500728c */ /* 0x010fcc000bf05270 */
[----:B------:R-:W-:Y:S01]  /*6590*/  PLOP3.LUT P0, PT, PT, PT, UP0, 0x80, 0x8 ;  /* 0x000000000008781c */ /* 0x000fe20003f0f008 */
[----:B------:R-:W-:Y:S05]  /*65a0*/  WARPSYNC.ALL ;  /* 0x0000000000007948 */ /* 0x000fea0003800000 */
[----:B------:R-:W-:Y:S01]  /*65b0*/  SEL R0, R0, RZ, P0 ;  /* 0x000000ff00007207 */ /* 0x000fe20000000000 */
[----:B------:R-:W-:Y:S06]  /*65c0*/  BAR.SYNC.DEFER_BLOCKING 0x0 ;  /* 0x0000000000007b1d */ /* 0x000fec0000010000 */
[----:B------:R-:W-:Y:S05]  /*65d0*/  @P1 EXIT ;  /* 0x000000000000194d */ /* 0x000fea0003800000 */
[----:B--2---:R-:W-:Y:S02]  /*65e0*/  MOV R2, UR8 ;  /* 0x0000000800027c02 */ /* 0x004fe40008000f00 */
[----:B------:R-:W-:Y:S01]  /*65f0*/  MOV R3, UR9 ;  /* 0x0000000900037c02 */ /* 0x000fe20008000f00 */
[----:B------:R-:W-:Y:S01]  /*6600*/  @!PT LDS RZ, [RZ] ;  /* 0x00000000fffff984 */ /* 0x000fe20000000800 */
[----:B------:R-:W-:Y:S01]  /*6610*/  @!PT LDS RZ, [RZ] ;  /* 0x00000000fffff984 */ /* 0x000fe20000000800 */
[----:B------:R-:W-:Y:S01]  /*6620*/  @!PT LDS RZ, [RZ] ;  /* 0x00000000fffff984 */ /* 0x000fe20000000800 */
[----:B------:R-:W-:Y:S01]  /*6630*/  @!PT LDS RZ, [RZ] ;  /* 0x00000000fffff984 */ /* 0x000fe20000000800 */
[----:B------:R-:W-:Y:S06]  /*6640*/  MEMBAR.ALL.GPU ;  /* 0x0000000000007992 */ /* 0x000fec000000a000 */
[----:B------:R-:W-:-:S00]  /*6650*/  ERRBAR ;  /* 0x00000000000079ab */ /* 0x000fc00000000000 */
[----:B------:R-:W-:Y:S06]  /*6660*/  CGAERRBAR ;  /* 0x00000000000075ab */ /* 0x000fec0000000000 */
[----:B------:R-:W-:Y:S01]  /*6670*/  STG.E.STRONG.GPU desc[UR24][R2.64], R0 ;  /* 0x0000000002007986 */ /* 0x000fe2000c10f918 */
[----:B------:R-:W-:Y:S05]  /*6680*/  EXIT ;  /* 0x000000000000794d */ /* 0x000fea0003800000 */
.L_x_19:
[----:B------:R-:W-:-:S00]  /*6690*/  BRA `(.L_x_19) ;  /* 0xfffffffc00fc7947 */ /* 0x000fc0000383ffff */
[----:B------:R-:W-:-:S00]  /*66a0*/  NOP ;  /* 0x0000000000007918 */ /* 0x000fc00000000000 */
        /* <DEDUP_REMOVED lines=13> */
.L_x_28:


//--------------------- .nv.shared._ZN7cutlass6KernelINS_4gemm6kernel13TrmmUniversalINS1_11threadblock13MmaMultistageINS1_9GemmShapeILi128ELi64ELi16EEENS_9transform11threadblock44PredicatedTileAccessIteratorTriangularMatrixINS_11MatrixShapeILi128ELi16EEEdNS_6layout8RowMajorELi1ENS8_29PitchLinearWarpRakedThreadMapINS_16PitchLinearShapeILi16ELi128EEELi256ENSG_ILi16ELi2EEELi1EEELNS_8SideModeE1ELNS_8FillModeE0ELNS_8DiagTypeE3ENS_5ArrayIdLi1ELb1EEEEENS9_25RegularTileAccessIteratorISC_dNSD_40RowMajorTensorOpMultiplicand64bCrosswiseELi1ESJ_Li8EEELNS_4arch14CacheOperation4KindE0ENSA_INSB_ILi16ELi64EEEdSE_Li0ENS8_31PitchLinearWarpStripedThreadMapINSG_ILi64ELi16EEELi256ESI_Li1EEELSK_1ELSL_1ELSM_0ESO_EENSQ_ISW_dNSD_40RowMajorTensorOpMultiplicandCongruous64bELi0ESZ_Li8EEELSV_0EdSE_NS4_9MmaPolicyINS1_4warp11MmaTensorOpINS6_ILi32ELi32ELi16EEEdSR_dS11_dSE_NS14_17MmaTensorOpPolicyINST_3MmaINS6_ILi8ELi8ELi4EEELi32EdSE_dNSD_11ColumnMajorEdSE_NST_13OpMultiplyAddEEENSB_ILi1ELi1EEEEELi1ELb0EbEENSB_ILi0ELi0EEES1G_Li1EEELi3ELNS1_23SharedMemoryClearOptionE1EbEENS_8epilogue11threadblock8EpilogueIS7_S1F_Li1ENS1L_22PredicatedTileIteratorINS1L_26OutputTileOptimalThreadMapINS1L_15OutputTileShapeILi64ELi8ELi4ELi1ELi1EEENS1P_ILi1ELi4ELi1ELi1ELi4EEELi256ELi1ELi64EEEdLb0ENSD_9NoPermuteELb1EEENS1K_4warp24FragmentIteratorTensorOpIS16_S19_dNSN_IdLi2ELb1EEESE_EENS1V_20TileIteratorTensorOpIS16_S19_dSE_EENS1L_18SharedLoadIteratorINS1S_18CompactedThreadMapEdLi8EEENS1K_6thread17LinearCombinationIdLi1EddLNS24_9ScaleType4KindE0ELNS_15FloatRoundStyleE2EdEENSB_ILi0ELi4EEELi1ELi1EEENS4_30GemmIdentityThreadblockSwizzleILi1EEELSK_1ELSL_1ELSM_0EEEEEvNT_6ParamsE --------------------------
	.section	.nv.shared._ZN7cutlass6KernelINS_4gemm6kernel13TrmmUniversalINS1_11threadblock13MmaMultistageINS1_9GemmShapeILi128ELi64ELi16EEENS_9transform11threadblock44PredicatedTileAccessIteratorTriangularMatrixINS_11MatrixShapeILi128ELi16EEEdNS_6layout8RowMajorELi1ENS8_29PitchLinearWarpRakedThreadMapINS_16PitchLinearShapeILi16ELi128EEELi256ENSG_ILi16ELi2EEELi1EEELNS_8SideModeE1ELNS_8FillModeE0ELNS_8DiagTypeE3ENS_5ArrayIdLi1ELb1EEEEENS9_25RegularTileAccessIteratorISC_dNSD_40RowMajorTensorOpMultiplicand64bCrosswiseELi1ESJ_Li8EEELNS_4arch14CacheOperation4KindE0ENSA_INSB_ILi16ELi64EEEdSE_Li0ENS8_31PitchLinearWarpStripedThreadMapINSG_ILi64ELi16EEELi256ESI_Li1EEELSK_1ELSL_1ELSM_0ESO_EENSQ_ISW_dNSD_40RowMajorTensorOpMultiplicandCongruous64bELi0ESZ_Li8EEELSV_0EdSE_NS4_9MmaPolicyINS1_4warp11MmaTensorOpINS6_ILi32ELi32ELi16EEEdSR_dS11_dSE_NS14_17MmaTensorOpPolicyINST_3MmaINS6_ILi8ELi8ELi4EEELi32EdSE_dNSD_11ColumnMajorEdSE_NST_13OpMultiplyAddEEENSB_ILi1ELi1EEEEELi1ELb0EbEENSB_ILi0ELi0EEES1G_Li1EEELi3ELNS1_23SharedMemoryClearOptionE1EbEENS_8epilogue11threadblock8EpilogueIS7_S1F_Li1ENS1L_22PredicatedTileIteratorINS1L_26OutputTileOptimalThreadMapINS1L_15OutputTileShapeILi64ELi8ELi4ELi1ELi1EEENS1P_ILi1ELi4ELi1ELi1ELi4EEELi256ELi1ELi64EEEdLb0ENSD_9NoPermuteELb1EEENS1K_4warp24FragmentIteratorTensorOpIS16_S19_dNSN_IdLi2ELb1EEESE_EENS1V_20TileIteratorTensorOpIS16_S19_dSE_EENS1L_18SharedLoadIteratorINS1S_18CompactedThreadMapEdLi8EEENS1K_6thread17LinearCombinationIdLi1EddLNS24_9ScaleType4KindE0ELNS_15FloatRoundStyleE2EdEENSB_ILi0ELi4EEELi1ELi1EEENS4_30GemmIdentityThreadblockSwizzleILi1EEELSK_1ELSL_1ELSM_0EEEEEvNT_6ParamsE,"aw",@nobits
	.sectionflags	@""
	.align	16
	.zero		1024


//--------------------- .nv.shared.reserved.0     --------------------------
	.section	.nv.shared.reserved.0,"aw",@nobits
	.weak		__nv_reservedSMEM_offset_0_alias
	.size		__nv_reservedSMEM_offset_0_alias, 0, 64
	.other		__nv_reservedSMEM_offset_0_alias,@"STO_CUDA_RESERVED_SHARED STV_DEFAULT"
__nv_reservedSMEM_offset_0_alias:
	.zero		0
	.zero		64


//--------------------- .nv.global                --------------------------
	.section	.nv.global,"aw",@nobits
.nv.global:
	.type		_ZN39_INTERNAL_40c2b0ed_4_k_cu_90749b8e_34134cute1_E,@object
	.size		_ZN39_INTERNAL_40c2b0ed_4_k_cu_90749b8e_34134cute1_E,(_ZN39_INTERNAL_40c2b0ed_4_k_cu_90749b8e_34134cuda3std3__45__cpo6cbeginE - _ZN39_INTERNAL_40c2b0ed_4_k_cu_90749b8e_34134cute1_E)
_ZN39_INTERNAL_40c2b0ed_4_k_cu_90749b8e_34134cute1_E:
	.zero		1
	.type		_ZN39_INTERNAL_40c2b0ed_4_k_cu_90749b8e_34134cuda3std3__45__cpo6cbeginE,@object
	.size		_ZN39_INTERNAL_40c2b0ed_4_k_cu_90749b8e_34134cuda3std3__45__cpo6cbeginE,(_ZN39_INTERNAL_40c2b0ed_4_k_cu_90749b8e_34134cuda3std3__48in_placeE - _ZN39_INTERNAL_40c2b0ed_4_k_cu_90749b8e_34134cuda3std3__45__cpo6cbeginE)
_ZN39_INTERNAL_40c2b0ed_4_k_cu_90749b8e_34134cuda3std3__45__cpo6cbeginE:
	.zero		1
	.type		_ZN39_INTERNAL_40c2b0ed_4_k_cu_90749b8e_34134cuda3std3__48in_placeE,@object
	.size		_ZN39_INTERNAL_40c2b0ed_4_k_cu_90749b8e_34134cuda3std3__48in_placeE,(_ZN39_INTERNAL_40c2b0ed_4_k_cu_90749b8e_34134cuda3std6ranges3__45__cpo9iter_moveE - _ZN39_INTERNAL_40c2b0ed_4_k_cu_90749b8e_34134cuda3std3__48in_placeE)
_ZN39_INTERNAL_40c2b0ed_4_k_cu_90749b8e_34134cuda3std3__48in_placeE:
	.zero		1
	.type		_ZN39_INTERNAL_40c2b0ed_4_k_cu_90749b8e_34134cuda3std6ranges3__45__cpo9iter_moveE,@object
	.size		_ZN39_INTERNAL_40c2b0ed_4_k_cu_90749b8e_34134cuda3std6ranges3__45__cpo9iter_moveE,(_ZN39_INTERNAL_40c2b0ed_4_k_cu_90749b8e_34134cuda3std3__45__cpo5beginE - _ZN39_INTERNAL_40c2b0ed_4_k_cu_90749b8e_34134cuda3std6ranges3__45__cpo9iter_moveE)
_ZN39_INTERNAL_40c2b0ed_4_k_cu_90749b8e_34134cuda3std6ranges3__45__cpo9iter_moveE:
	.zero		1
	.type		_ZN39_INTERNAL_40c2b0ed_4_k_cu_90749b8e_34134cuda3std3__45__cpo5beginE,@object
	.size		_ZN39_INTERNAL_40c2b0ed_4_k_cu_90749b8e_34134cuda3std3__45__cpo5beginE,(_ZN39_INTERNAL_40c2b0ed_4_k_cu_90749b8e_34134cuda3std3__441_GLOBAL__N__40c2b0ed_4_k_cu_90749b8e_34136ignoreE - _ZN39_INTERNAL_40c2b0ed_4_k_cu_90749b8e_34134cuda3std3__45__cpo5beginE)
_ZN39_INTERNAL_40c2b0ed_4_k_cu_90749b8e_34134cuda3std3__45__cpo5beginE:
	.zero		1
	.type		_ZN39_INTERNAL_40c2b0ed_4_k_cu_90749b8e_34134cuda3std3__441_GLOBAL__N__40c2b0ed_4_k_cu_90749b8e_34136ignoreE,@object
	.size		_ZN39_INTERNAL_40c2b0ed_4_k_cu_90749b8e_34134cuda3std3__441_GLOBAL__N__40c2b0ed_4_k_cu_90749b8e_34136ignoreE,(_ZN39_INTERNAL_40c2b0ed_4_k_cu_90749b8e_34134cute7productE - _ZN39_INTERNAL_40c2b0ed_4_k_cu_90749b8e_34134cuda3std3__441_GLOBAL__N__40c2b0ed_4_k_cu_90749b8e_34136ignoreE)
_ZN39_INTERNAL_40c2b0ed_4_k_cu_90749b8e_34134cuda3std3__441_GLOBAL__N__40c2b0ed_4_k_cu_90749b8e_34136ignoreE:
	.zero		1
	.type		_ZN39_INTERNAL_40c2b0ed_4_k_cu_90749b8e_34134cute7productE,@object
	.size		_ZN39_INTERNAL_40c2b0ed_4_k_cu_90749b8e_34134cute7productE,(_ZN39_INTERNAL_40c2b0ed_4_k_cu_90749b8e_34134cuda3std3__45__cpo3endE - _ZN39_INTERNAL_40c2b0ed_4_k_cu_90749b8e_34134cute7productE)
_ZN39_INTERNAL_40c2b0ed_4_k_cu_90749b8e_34134cute7productE:
	.zero		1
	.type		_ZN39_INTERNAL_40c2b0ed_4_k_cu_90749b8e_34134cuda3std3__45__cpo3endE,@object
	.size		_ZN39_INTERNAL_40c2b0ed_4_k_cu_90749b8e_34134cuda3std3__45__cpo3endE,(_ZN39_INTERNAL_40c2b0ed_4_k_cu_90749b8e_34134cuda3std3__419piecewise_constructE - _ZN39_INTERNAL_40c2b0ed_4_k_cu_90749b8e_34134cuda3std3__45__cpo3endE)
_ZN39_INTERNAL_40c2b0ed_4_k_cu_90749b8e_34134cuda3std3__45__cpo3endE:
	.zero		1
	.type		_ZN39_INTERNAL_40c2b0ed_4_k_cu_90749b8e_34134cuda3std3__419piecewise_constructE,@object
	.size		_ZN39_INTERNAL_40c2b0ed_4_k_cu_90749b8e_34134cuda3std3__419piecewise_constructE,(_ZN39_INTERNAL_40c2b0ed_4_k_cu_90749b8e_34134cuda3std3__45__cpo4cendE - _ZN39_INTERNAL_40c2b0ed_4_k_cu_90749b8e_34134cuda3std3__419piecewise_constructE)
_ZN39_INTERNAL_40c2b0ed_4_k_cu_90749b8e_34134cuda3std3__419piecewise_constructE:
	.zero		1
	.type		_ZN39_INTERNAL_40c2b0ed_4_k_cu_90749b8e_34134cuda3std3__45__cpo4cendE,@object
	.size		_ZN39_INTERNAL_40c2b0ed_4_k_cu_90749b8e_34134cuda3std3__45__cpo4cendE,(_ZN39_INTERNAL_40c2b0ed_4_k_cu_90749b8e_34134cuda3std6ranges3__45__cpo4swapE - _ZN39_INTERNAL_40c2b0ed_4_k_cu_90749b8e_34134cuda3std3__45__cpo4cendE)
_ZN39_INTERNAL_40c2b0ed_4_k_cu_90749b8e_34134cuda3std3__45__cpo4cendE:
	.zero		1
	.type		_ZN39_INTERNAL_40c2b0ed_4_k_cu_90749b8e_34134cuda3std6ranges3__45__cpo4swapE,@object
	.size		_ZN39_INTERNAL_40c2b0ed_4_k_cu_90749b8e_34134cuda3std6ranges3__45__cpo4swapE,(.L_7 - _ZN39_INTERNAL_40c2b0ed_4_k_cu_90749b8e_34134cuda3std6ranges3__45__cpo4swapE)
_ZN39_INTERNAL_40c2b0ed_4_k_cu_90749b8e_34134cuda3std6ranges3__45__cpo4swapE:
	.zero		1
.L_7:


//--------------------- .nv.constant0._ZN7cutlass6KernelINS_4gemm6kernel13TrmmUniversalINS1_11threadblock13MmaMultistageINS1_9GemmShapeILi128ELi64ELi16EEENS_9transform11threadblock44PredicatedTileAccessIteratorTriangularMatrixINS_11MatrixShapeILi128ELi16EEEdNS_6layout8RowMajorELi1ENS8_29PitchLinearWarpRakedThreadMapINS_16PitchLinearShapeILi16ELi128EEELi256ENSG_ILi16ELi2EEELi1EEELNS_8SideModeE1ELNS_8FillModeE0ELNS_8DiagTypeE3ENS_5ArrayIdLi1ELb1EEEEENS9_25RegularTileAccessIteratorISC_dNSD_40RowMajorTensorOpMultiplicand64bCrosswiseELi1ESJ_Li8EEELNS_4arch14CacheOperation4KindE0ENSA_INSB_ILi16ELi64EEEdSE_Li0ENS8_31PitchLinearWarpStripedThreadMapINSG_ILi64ELi16EEELi256ESI_Li1EEELSK_1ELSL_1ELSM_0ESO_EENSQ_ISW_dNSD_40RowMajorTensorOpMultiplicandCongruous64bELi0ESZ_Li8EEELSV_0EdSE_NS4_9MmaPolicyINS1_4warp11MmaTensorOpINS6_ILi32ELi32ELi16EEEdSR_dS11_dSE_NS14_17MmaTensorOpPolicyINST_3MmaINS6_ILi8ELi8ELi4EEELi32EdSE_dNSD_11ColumnMajorEdSE_NST_13OpMultiplyAddEEENSB_ILi1ELi1EEEEELi1ELb0EbEENSB_ILi0ELi0EEES1G_Li1EEELi3ELNS1_23SharedMemoryClearOptionE1EbEENS_8epilogue11threadblock8EpilogueIS7_S1F_Li1ENS1L_22PredicatedTileIteratorINS1L_26OutputTileOptimalThreadMapINS1L_15OutputTileShapeILi64ELi8ELi4ELi1ELi1EEENS1P_ILi1ELi4ELi1ELi1ELi4EEELi256ELi1ELi64EEEdLb0ENSD_9NoPermuteELb1EEENS1K_4warp24FragmentIteratorTensorOpIS16_S19_dNSN_IdLi2ELb1EEESE_EENS1V_20TileIteratorTensorOpIS16_S19_dSE_EENS1L_18SharedLoadIteratorINS1S_18CompactedThreadMapEdLi8EEENS1K_6thread17LinearCombinationIdLi1EddLNS24_9ScaleType4KindE0ELNS_15FloatRoundStyleE2EdEENSB_ILi0ELi4EEELi1ELi1EEENS4_30GemmIdentityThreadblockSwizzleILi1EEELSK_1ELSL_1ELSM_0EEEEEvNT_6ParamsE --------------------------
	.section	.nv.constant0._ZN7cutlass6KernelINS_4gemm6kernel13TrmmUniversalINS1_11threadblock13MmaMultistageINS1_9GemmShapeILi128ELi64ELi16EEENS_9transform11threadblock44PredicatedTileAccessIteratorTriangularMatrixINS_11MatrixShapeILi128ELi16EEEdNS_6layout8RowMajorELi1ENS8_29PitchLinearWarpRakedThreadMapINS_16PitchLinearShapeILi16ELi128EEELi256ENSG_ILi16ELi2EEELi1EEELNS_8SideModeE1ELNS_8FillModeE0ELNS_8DiagTypeE3ENS_5ArrayIdLi1ELb1EEEEENS9_25RegularTileAccessIteratorISC_dNSD_40RowMajorTensorOpMultiplicand64bCrosswiseELi1ESJ_Li8EEELNS_4arch14CacheOperation4KindE0ENSA_INSB_ILi16ELi64EEEdSE_Li0ENS8_31PitchLinearWarpStripedThreadMapINSG_ILi64ELi16EEELi256ESI_Li1EEELSK_1ELSL_1ELSM_0ESO_EENSQ_ISW_dNSD_40RowMajorTensorOpMultiplicandCongruous64bELi0ESZ_Li8EEELSV_0EdSE_NS4_9MmaPolicyINS1_4warp11MmaTensorOpINS6_ILi32ELi32ELi16EEEdSR_dS11_dSE_NS14_17MmaTensorOpPolicyINST_3MmaINS6_ILi8ELi8ELi4EEELi32EdSE_dNSD_11ColumnMajorEdSE_NST_13OpMultiplyAddEEENSB_ILi1ELi1EEEEELi1ELb0EbEENSB_ILi0ELi0EEES1G_Li1EEELi3ELNS1_23SharedMemoryClearOptionE1EbEENS_8epilogue11threadblock8EpilogueIS7_S1F_Li1ENS1L_22PredicatedTileIteratorINS1L_26OutputTileOptimalThreadMapINS1L_15OutputTileShapeILi64ELi8ELi4ELi1ELi1EEENS1P_ILi1ELi4ELi1ELi1ELi4EEELi256ELi1ELi64EEEdLb0ENSD_9NoPermuteELb1EEENS1K_4warp24FragmentIteratorTensorOpIS16_S19_dNSN_IdLi2ELb1EEESE_EENS1V_20TileIteratorTensorOpIS16_S19_dSE_EENS1L_18SharedLoadIteratorINS1S_18CompactedThreadMapEdLi8EEENS1K_6thread17LinearCombinationIdLi1EddLNS24_9ScaleType4KindE0ELNS_15FloatRoundStyleE2EdEENSB_ILi0ELi4EEELi1ELi1EEENS4_30GemmIdentityThreadblockSwizzleILi1EEELSK_1ELSL_1ELSM_0EEEEEvNT_6ParamsE,"a",@progbits
	.sectionflags	@""
	.align	4
.nv.constant0._ZN7cutlass6KernelINS_4gemm6kernel13TrmmUniversalINS1_11threadblock13MmaMultistageINS1_9GemmShapeILi128ELi64ELi16EEENS_9transform11threadblock44PredicatedTileAccessIteratorTriangularMatrixINS_11MatrixShapeILi128ELi16EEEdNS_6layout8RowMajorELi1ENS8_29PitchLinearWarpRakedThreadMapINS_16PitchLinearShapeILi16ELi128EEELi256ENSG_ILi16ELi2EEELi1EEELNS_8SideModeE1ELNS_8FillModeE0ELNS_8DiagTypeE3ENS_5ArrayIdLi1ELb1EEEEENS9_25RegularTileAccessIteratorISC_dNSD_40RowMajorTensorOpMultiplicand64bCrosswiseELi1ESJ_Li8EEELNS_4arch14CacheOperation4KindE0ENSA_INSB_ILi16ELi64EEEdSE_Li0ENS8_31PitchLinearWarpStripedThreadMapINSG_ILi64ELi16EEELi256ESI_Li1EEELSK_1ELSL_1ELSM_0ESO_EENSQ_ISW_dNSD_40RowMajorTensorOpMultiplicandCongruous64bELi0ESZ_Li8EEELSV_0EdSE_NS4_9MmaPolicyINS1_4warp11MmaTensorOpINS6_ILi32ELi32ELi16EEEdSR_dS11_dSE_NS14_17MmaTensorOpPolicyINST_3MmaINS6_ILi8ELi8ELi4EEELi32EdSE_dNSD_11ColumnMajorEdSE_NST_13OpMultiplyAddEEENSB_ILi1ELi1EEEEELi1ELb0EbEENSB_ILi0ELi0EEES1G_Li1EEELi3ELNS1_23SharedMemoryClearOptionE1EbEENS_8epilogue11threadblock8EpilogueIS7_S1F_Li1ENS1L_22PredicatedTileIteratorINS1L_26OutputTileOptimalThreadMapINS1L_15OutputTileShapeILi64ELi8ELi4ELi1ELi1EEENS1P_ILi1ELi4ELi1ELi1ELi4EEELi256ELi1ELi64EEEdLb0ENSD_9NoPermuteELb1EEENS1K_4warp24FragmentIteratorTensorOpIS16_S19_dNSN_IdLi2ELb1EEESE_EENS1V_20TileIteratorTensorOpIS16_S19_dSE_EENS1L_18SharedLoadIteratorINS1S_18CompactedThreadMapEdLi8EEENS1K_6thread17LinearCombinationIdLi1EddLNS24_9ScaleType4KindE0ELNS_15FloatRoundStyleE2EdEENSB_ILi0ELi4EEELi1ELi1EEENS4_30GemmIdentityThreadblockSwizzleILi1EEELSK_1ELSL_1ELSM_0EEEEEvNT_6ParamsE:
	.zero		1192


//--------------------- SYMBOLS --------------------------

	.type		.nv.reservedSmem.offset0,@object
	.size		.nv.reservedSmem.offset0,0x4
	.type		.nv.reservedSmem.cap,@object
	.size		.nv.reservedSmem.cap,0x4
